// auto-generated by cutlass_sweep.gemm — config: {"arch": "sm_90", "cluster_m": 8, "cluster_n": 1, "dtype": "e5m2", "dtype_b": "e5m2", "layout": "nt", "stages": 0, "tile_k": 128, "tile_m": 256, "tile_n": 64}
#include "cutlass/cutlass.h"
#include "cutlass/gemm/collective/collective_builder.hpp"
#include "cutlass/gemm/device/gemm_universal_adapter.h"
#include "cutlass/gemm/kernel/gemm_universal.hpp"
#include "cutlass/epilogue/collective/collective_builder.hpp"

using ElemA = cutlass::float_e5m2_t;
using ElemB = cutlass::float_e5m2_t;
using ElemCD = cutlass::float_e5m2_t;
using Acc  = float;
using TileShape    = cute::Shape<cute::_256, cute::_64, cute::_128>;
using ClusterShape = cute::Shape<cute::_8, cute::_1, cute::_1>;

using CollectiveEpilogue = typename cutlass::epilogue::collective::CollectiveBuilder<
    cutlass::arch::Sm90, cutlass::arch::OpClassTensorOp,
    TileShape, ClusterShape,
    cutlass::epilogue::collective::EpilogueTileAuto,
    Acc, Acc,
    ElemCD, cutlass::layout::RowMajor, 128 / cutlass::sizeof_bits<ElemCD>::value,
    ElemCD, cutlass::layout::RowMajor, 128 / cutlass::sizeof_bits<ElemCD>::value,
    cutlass::epilogue::collective::EpilogueScheduleAuto
  >::CollectiveOp;

using CollectiveMainloop = typename cutlass::gemm::collective::CollectiveBuilder<
    cutlass::arch::Sm90, cutlass::arch::OpClassTensorOp,
    ElemA, cutlass::layout::RowMajor, 128 / cutlass::sizeof_bits<ElemA>::value,
    ElemB, cutlass::layout::ColumnMajor, 128 / cutlass::sizeof_bits<ElemB>::value,
    Acc,
    TileShape, ClusterShape,
    cutlass::gemm::collective::StageCountAutoCarveout<static_cast<int>(sizeof(typename CollectiveEpilogue::SharedStorage))>,
    cutlass::gemm::collective::KernelScheduleAuto
  >::CollectiveOp;

using GemmKernel = cutlass::gemm::kernel::GemmUniversal<
    cute::Shape<int,int,int,int>,
    CollectiveMainloop,
    CollectiveEpilogue
>;
using Gemm = cutlass::gemm::device::GemmUniversalAdapter<GemmKernel>;

// Force the device kernel symbol into the cubin without needing a host main.
auto* _anchor = &cutlass::device_kernel<GemmKernel>;


// ===== COMPILED SASS (sm_90a) =====

	.target	sm_90a

	.elftype	@"ET_EXEC"


//--------------------- .note.nv.tkinfo           --------------------------
	.section	.note.nv.tkinfo,"",@"SHT_NOTE"
	.sectionflags	@"SHF_NOTE_NV_TKINFO"
	.tkinfo
        /*0018*/ 	.word	0x00000002
        /*0030*/ 	.string	""
        /*0030*/ 	.string	"ptxas"
        /*0030*/ 	.string	"Cuda compilation tools, release 13.0, V13.0.88"
        /*0030*/ 	.string	"Build cuda_13.0.r13.0/compiler.36424714_0"
        /*0030*/ 	.string	"-arch sm_90a -m 64 "



//--------------------- .note.nv.cuinfo           --------------------------
	.section	.note.nv.cuinfo,"",@"SHT_NOTE"
	.sectionflags	@"SHF_NOTE_NV_CUINFO"
        /*0018*/ 	.short	0x0002
        /*001a*/ 	.short	0x005a
        /*001c*/ 	.short	0x0082
	.zero		2


//--------------------- .nv.info                  --------------------------
	.section	.nv.info,"",@"SHT_CUDA_INFO"
	.align	4


	//----- nvinfo : EIATTR_REGCOUNT
	.align		4
        /*0000*/ 	.byte	0x04, 0x2f
        /*0002*/ 	.short	(.L_12 - .L_11)
	.align		4
.L_11:
        /*0004*/ 	.word	index@(_ZN7cutlass13device_kernelINS_4gemm6kernel13GemmUniversalIN4cute5tupleIJiiiiEEENS1_10collective13CollectiveMmaINS1_37MainloopSm90TmaGmmaWarpSpecializedFP8ILi5ENS5_IJNS4_1CILi8EEENSA_ILi1EEESC_EEENS1_35KernelTmaWarpSpecializedCooperativeEEENS5_IJNSA_ILi256EEENSA_ILi64EEENSA_ILi128EEEEEENS_12float_e5m2_tENS5_IJlSC_lEEESK_SL_NS4_8TiledMMAINS4_8MMA_AtomIJNS4_4SM904GMMA30MMA_64x64x32_F32E5M2E5M2_SS_TNILNSP_7ScaleInE1ELSR_1EEEEEENS4_6LayoutINS5_IJNSA_ILi2EEESC_SC_EEENS5_IJSC_NSA_ILi0EEESX_EEEEENS5_IJNS4_10UnderscoreES10_S10_EEEEENS4_13SM90_TMA_LOADENS4_14ComposedLayoutINS4_7SwizzleILi3ELi4ELi3EEENS4_18smem_ptr_flag_bitsILi8EEENSU_INS5_IJSB_SI_EEENS5_IJSI_SC_EEEEEEEvNS4_8identityENS4_23SM90_TMA_LOAD_MULTICASTES1C_vS1D_EENS_8epilogue10collective6detail29Sm90TmaWarpSpecializedAdapterINS1H_15DefaultEpilogueISK_SL_SL_NS1G_6thread17LinearCombinationISK_Li1EffLNS1L_9ScaleType4KindE0ELNS_15FloatRoundStyleE2ESK_EENS1_15EpilogueDefaultEEEEEvvEEEEvNT_6ParamsE)
        /*0008*/ 	.word	0x000000a8


	//----- nvinfo : EIATTR_FRAME_SIZE
	.align		4
.L_12:
        /*000c*/ 	.byte	0x04, 0x11
        /*000e*/ 	.short	(.L_14 - .L_13)
	.align		4
.L_13:
        /*0010*/ 	.word	index@(_ZN7cutlass13device_kernelINS_4gemm6kernel13GemmUniversalIN4cute5tupleIJiiiiEEENS1_10collective13CollectiveMmaINS1_37MainloopSm90TmaGmmaWarpSpecializedFP8ILi5ENS5_IJNS4_1CILi8EEENSA_ILi1EEESC_EEENS1_35KernelTmaWarpSpecializedCooperativeEEENS5_IJNSA_ILi256EEENSA_ILi64EEENSA_ILi128EEEEEENS_12float_e5m2_tENS5_IJlSC_lEEESK_SL_NS4_8TiledMMAINS4_8MMA_AtomIJNS4_4SM904GMMA30MMA_64x64x32_F32E5M2E5M2_SS_TNILNSP_7ScaleInE1ELSR_1EEEEEENS4_6LayoutINS5_IJNSA_ILi2EEESC_SC_EEENS5_IJSC_NSA_ILi0EEESX_EEEEENS5_IJNS4_10UnderscoreES10_S10_EEEEENS4_13SM90_TMA_LOADENS4_14ComposedLayoutINS4_7SwizzleILi3ELi4ELi3EEENS4_18smem_ptr_flag_bitsILi8EEENSU_INS5_IJSB_SI_EEENS5_IJSI_SC_EEEEEEEvNS4_8identityENS4_23SM90_TMA_LOAD_MULTICASTES1C_vS1D_EENS_8epilogue10collective6detail29Sm90TmaWarpSpecializedAdapterINS1H_15DefaultEpilogueISK_SL_SL_NS1G_6thread17LinearCombinationISK_Li1EffLNS1L_9ScaleType4KindE0ELNS_15FloatRoundStyleE2ESK_EENS1_15EpilogueDefaultEEEEEvvEEEEvNT_6ParamsE)
        /*0014*/ 	.word	0x00000000


	//----- nvinfo : EIATTR_MIN_STACK_SIZE
	.align		4
.L_14:
        /*0018*/ 	.byte	0x04, 0x12
        /*001a*/ 	.short	(.L_16 - .L_15)
	.align		4
.L_15:
        /*001c*/ 	.word	index@(_ZN7cutlass13device_kernelINS_4gemm6kernel13GemmUniversalIN4cute5tupleIJiiiiEEENS1_10collective13CollectiveMmaINS1_37MainloopSm90TmaGmmaWarpSpecializedFP8ILi5ENS5_IJNS4_1CILi8EEENSA_ILi1EEESC_EEENS1_35KernelTmaWarpSpecializedCooperativeEEENS5_IJNSA_ILi256EEENSA_ILi64EEENSA_ILi128EEEEEENS_12float_e5m2_tENS5_IJlSC_lEEESK_SL_NS4_8TiledMMAINS4_8MMA_AtomIJNS4_4SM904GMMA30MMA_64x64x32_F32E5M2E5M2_SS_TNILNSP_7ScaleInE1ELSR_1EEEEEENS4_6LayoutINS5_IJNSA_ILi2EEESC_SC_EEENS5_IJSC_NSA_ILi0EEESX_EEEEENS5_IJNS4_10UnderscoreES10_S10_EEEEENS4_13SM90_TMA_LOADENS4_14ComposedLayoutINS4_7SwizzleILi3ELi4ELi3EEENS4_18smem_ptr_flag_bitsILi8EEENSU_INS5_IJSB_SI_EEENS5_IJSI_SC_EEEEEEEvNS4_8identityENS4_23SM90_TMA_LOAD_MULTICASTES1C_vS1D_EENS_8epilogue10collective6detail29Sm90TmaWarpSpecializedAdapterINS1H_15DefaultEpilogueISK_SL_SL_NS1G_6thread17LinearCombinationISK_Li1EffLNS1L_9ScaleType4KindE0ELNS_15FloatRoundStyleE2ESK_EENS1_15EpilogueDefaultEEEEEvvEEEEvNT_6ParamsE)
        /*0020*/ 	.word	0x00000000
.L_16:


//--------------------- .nv.compat                --------------------------
	.section	.nv.compat,"",@"SHT_CUDA_COMPAT_INFO"
	.align	4
        /*0000*/ 	.byte	0x02, 0x09, 0x01, 0x00, 0x02, 0x02, 0x04, 0x00, 0x02, 0x05, 0x05, 0x00, 0x03, 0x07, 0x01, 0x01
        /*0010*/ 	.byte	0x02, 0x03, 0x01, 0x00, 0x02, 0x06, 0x01, 0x00, 0x04, 0x0b, 0x08, 0x00, 0x00, 0x00, 0x00, 0x00
        /*0020*/ 	.byte	0x00, 0x00, 0x00, 0x00


//--------------------- .nv.info._ZN7cutlass13device_kernelINS_4gemm6kernel13GemmUniversalIN4cute5tupleIJiiiiEEENS1_10collective13CollectiveMmaINS1_37MainloopSm90TmaGmmaWarpSpecializedFP8ILi5ENS5_IJNS4_1CILi8EEENSA_ILi1EEESC_EEENS1_35KernelTmaWarpSpecializedCooperativeEEENS5_IJNSA_ILi256EEENSA_ILi64EEENSA_ILi128EEEEEENS_12float_e5m2_tENS5_IJlSC_lEEESK_SL_NS4_8TiledMMAINS4_8MMA_AtomIJNS4_4SM904GMMA30MMA_64x64x32_F32E5M2E5M2_SS_TNILNSP_7ScaleInE1ELSR_1EEEEEENS4_6LayoutINS5_IJNSA_ILi2EEESC_SC_EEENS5_IJSC_NSA_ILi0EEESX_EEEEENS5_IJNS4_10UnderscoreES10_S10_EEEEENS4_13SM90_TMA_LOADENS4_14ComposedLayoutINS4_7SwizzleILi3ELi4ELi3EEENS4_18smem_ptr_flag_bitsILi8EEENSU_INS5_IJSB_SI_EEENS5_IJSI_SC_EEEEEEEvNS4_8identityENS4_23SM90_TMA_LOAD_MULTICASTES1C_vS1D_EENS_8epilogue10collective6detail29Sm90TmaWarpSpecializedAdapterINS1H_15DefaultEpilogueISK_SL_SL_NS1G_6thread17LinearCombinationISK_Li1EffLNS1L_9ScaleType4KindE0ELNS_15FloatRoundStyleE2ESK_EENS1_15EpilogueDefaultEEEEEvvEEEEvNT_6ParamsE --------------------------
	.section	.nv.info._ZN7cutlass13device_kernelINS_4gemm6kernel13GemmUniversalIN4cute5tupleIJiiiiEEENS1_10collective13CollectiveMmaINS1_37MainloopSm90TmaGmmaWarpSpecializedFP8ILi5ENS5_IJNS4_1CILi8EEENSA_ILi1EEESC_EEENS1_35KernelTmaWarpSpecializedCooperativeEEENS5_IJNSA_ILi256EEENSA_ILi64EEENSA_ILi128EEEEEENS_12float_e5m2_tENS5_IJlSC_lEEESK_SL_NS4_8TiledMMAINS4_8MMA_AtomIJNS4_4SM904GMMA30MMA_64x64x32_F32E5M2E5M2_SS_TNILNSP_7ScaleInE1ELSR_1EEEEEENS4_6LayoutINS5_IJNSA_ILi2EEESC_SC_EEENS5_IJSC_NSA_ILi0EEESX_EEEEENS5_IJNS4_10UnderscoreES10_S10_EEEEENS4_13SM90_TMA_LOADENS4_14ComposedLayoutINS4_7SwizzleILi3ELi4ELi3EEENS4_18smem_ptr_flag_bitsILi8EEENSU_INS5_IJSB_SI_EEENS5_IJSI_SC_EEEEEEEvNS4_8identityENS4_23SM90_TMA_LOAD_MULTICASTES1C_vS1D_EENS_8epilogue10collective6detail29Sm90TmaWarpSpecializedAdapterINS1H_15DefaultEpilogueISK_SL_SL_NS1G_6thread17LinearCombinationISK_Li1EffLNS1L_9ScaleType4KindE0ELNS_15FloatRoundStyleE2ESK_EENS1_15EpilogueDefaultEEEEEvvEEEEvNT_6ParamsE,"",@"SHT_CUDA_INFO"
	.sectionflags	@""
	.align	4


	//----- nvinfo : EIATTR_CUDA_API_VERSION
	.align		4
        /*0000*/ 	.byte	0x04, 0x37
        /*0002*/ 	.short	(.L_18 - .L_17)
.L_17:
        /*0004*/ 	.word	0x00000082


	//----- nvinfo : EIATTR_KPARAM_INFO
	.align		4
.L_18:
        /*0008*/ 	.byte	0x04, 0x17
        /*000a*/ 	.short	(.L_20 - .L_19)
.L_19:
        /*000c*/ 	.word	0x00000000
        /*0010*/ 	.short	0x0000
        /*0012*/ 	.short	0x0070
        /*0014*/ 	.byte	0x00, 0xf0, 0x01, 0x10


	//----- nvinfo : EIATTR_SPARSE_MMA_MASK
	.align		4
.L_20:
        /*0018*/ 	.byte	0x03, 0x50
        /*001a*/ 	.short	0x0000


	//----- nvinfo : EIATTR_MAXREG_COUNT
	.align		4
        /*001c*/ 	.byte	0x03, 0x1b
        /*001e*/ 	.short	0x00a8


	//----- nvinfo : EIATTR_NUM_BARRIERS
	.align		4
        /*0020*/ 	.byte	0x02, 0x4c
        /*0022*/ 	.byte	0x01
	.zero		1


	//----- nvinfo : EIATTR_MERCURY_ISA_VERSION
	.align		4
        /*0024*/ 	.byte	0x03, 0x5f
        /*0026*/ 	.short	0x0101


	//----- nvinfo : EIATTR_INT_WARP_WIDE_INSTR_OFFSETS
	.align		4
        /*0028*/ 	.byte	0x04, 0x31
        /*002a*/ 	.short	(.L_22 - .L_21)


	//   ....[0]....
.L_21:
        /*002c*/ 	.word	0x00000520


	//   ....[1]....
        /*0030*/ 	.word	0x00000560


	//   ....[2]....
        /*0034*/ 	.word	0x000006c0


	//----- nvinfo : EIATTR_COOP_GROUP_MASK_REGIDS
	.align		4
.L_22:
        /*0038*/ 	.byte	0x04, 0x29
        /*003a*/ 	.short	(.L_24 - .L_23)


	//   ....[0]....
.L_23:
        /*003c*/ 	.word	0xffffffff


	//   ....[1]....
        /*0040*/ 	.word	0xffffffff


	//   ....[2]....
        /*0044*/ 	.word	0xffffffff


	//   ....[3]....
        /*0048*/ 	.word	0xffffffff


	//   ....[4]....
        /*004c*/ 	.word	0xffffffff


	//   ....[5]....
        /*0050*/ 	.word	0xffffffff


	//----- nvinfo : EIATTR_COOP_GROUP_INSTR_OFFSETS
	.align		4
.L_24:
        /*0054*/ 	.byte	0x04, 0x28
        /*0056*/ 	.short	(.L_26 - .L_25)


	//   ....[0]....
.L_25:
        /*0058*/ 	.word	0x00000060


	//   ....[1]....
        /*005c*/ 	.word	0x00000070


	//   ....[2]....
        /*0060*/ 	.word	0x00000130


	//   ....[3]....
        /*0064*/ 	.word	0x00000310


	//   ....[4]....
        /*0068*/ 	.word	0x00000810


	//   ....[5]....
        /*006c*/ 	.word	0x00001290


	//----- nvinfo : EIATTR_REG_RECONFIG
	.align		4
.L_26:
        /*0070*/ 	.byte	0x01, 0x54
	.zero		2


	//----- nvinfo : EIATTR_MBARRIER_INSTR_OFFSETS
	.align		4
        /*0074*/ 	.byte	0x04, 0x39
        /*0076*/ 	.short	(.L_28 - .L_27)


	//   ....[0]....
.L_27:
        /*0078*/ 	.word	0x00000260
        /*007c*/ 	.word	0x000000ff
        /*0080*/ 	.word	0x00000000
        /*0084*/ 	.short	0x0100
        /*0086*/ 	.byte	0x08
	.zero		1


	//   ....[1]....
        /*0088*/ 	.word	0x00000270
        /*008c*/ 	.word	0x000000ff
        /*0090*/ 	.word	0x00000028
        /*0094*/ 	.short	0x0100
        /*0096*/ 	.byte	0x08
	.zero		1


	//   ....[2]....
        /*0098*/ 	.word	0x00000280
        /*009c*/ 	.word	0x000000ff
        /*00a0*/ 	.word	0x00000008
        /*00a4*/ 	.short	0x0100
        /*00a6*/ 	.byte	0x08
	.zero		1


	//   ....[3]....
        /*00a8*/ 	.word	0x00000290
        /*00ac*/ 	.word	0x000000ff
        /*00b0*/ 	.word	0x00000030
        /*00b4*/ 	.short	0x0100
        /*00b6*/ 	.byte	0x08
	.zero		1


	//   ....[4]....
        /*00b8*/ 	.word	0x000002a0
        /*00bc*/ 	.word	0x000000ff
        /*00c0*/ 	.word	0x00000010
        /*00c4*/ 	.short	0x0100
        /*00c6*/ 	.byte	0x08
	.zero		1


	//   ....[5]....
        /*00c8*/ 	.word	0x000002b0
        /*00cc*/ 	.word	0x000000ff
        /*00d0*/ 	.word	0x00000038
        /*00d4*/ 	.short	0x0100
        /*00d6*/ 	.byte	0x08
	.zero		1


	//   ....[6]....
        /*00d8*/ 	.word	0x000002c0
        /*00dc*/ 	.word	0x000000ff
        /*00e0*/ 	.word	0x00000018
        /*00e4*/ 	.short	0x0100
        /*00e6*/ 	.byte	0x08
	.zero		1


	//   ....[7]....
        /*00e8*/ 	.word	0x000002d0
        /*00ec*/ 	.word	0x000000ff
        /*00f0*/ 	.word	0x00000040
        /*00f4*/ 	.short	0x0100
        /*00f6*/ 	.byte	0x08
	.zero		1


	//   ....[8]....
        /*00f8*/ 	.word	0x000002e0
        /*00fc*/ 	.word	0x000000ff
        /*0100*/ 	.word	0x00000020
        /*0104*/ 	.short	0x0100
        /*0106*/ 	.byte	0x08
	.zero		1


	//   ....[9]....
        /*0108*/ 	.word	0x000002f0
        /*010c*/ 	.word	0x000000ff
        /*0110*/ 	.word	0x00000048
        /*0114*/ 	.short	0x0100
        /*0116*/ 	.byte	0x08
	.zero		1


	//   ....[10]....
        /*0118*/ 	.word	0x00000740
        /*011c*/ 	.word	0x000000ff
        /*0120*/ 	.word	0x00000060
        /*0124*/ 	.short	0x0100
        /*0126*/ 	.byte	0x06
	.zero		1


	//   ....[11]....
        /*0128*/ 	.word	0x000007c0
        /*012c*/ 	.word	0x000000ff
        /*0130*/ 	.word	0x00000068
        /*0134*/ 	.short	0x0100
        /*0136*/ 	.byte	0x06
	.zero		1


	//   ....[12]....
        /*0138*/ 	.word	0x000017c0
        /*013c*/ 	.word	0x000000ff
        /*0140*/ 	.word	0x00000000
        /*0144*/ 	.short	0x010a
        /*0146*/ 	.byte	0x06
	.zero		1


	//   ....[13]....
        /*0148*/ 	.word	0x00001800
        /*014c*/ 	.word	0x000000ff
        /*0150*/ 	.word	0x00000000
        /*0154*/ 	.short	0x010a
        /*0156*/ 	.byte	0x06
	.zero		1


	//   ....[14]....
        /*0158*/ 	.word	0x000022f0
        /*015c*/ 	.word	0x000000ff
        /*0160*/ 	.word	0x00000000
        /*0164*/ 	.short	0x010a
        /*0166*/ 	.byte	0x0d
	.zero		1


	//   ....[15]....
        /*0168*/ 	.word	0x00002330
        /*016c*/ 	.word	0x000000ff
        /*0170*/ 	.word	0x00000000
        /*0174*/ 	.short	0x010a
        /*0176*/ 	.byte	0x0d
	.zero		1


	//   ....[16]....
        /*0178*/ 	.word	0x00002b20
        /*017c*/ 	.word	0x0000000e
        /*0180*/ 	.word	0x00000000
        /*0184*/ 	.short	0x0101
        /*0186*/ 	.byte	0x3f
	.zero		1


	//   ....[17]....
        /*0188*/ 	.word	0x000031c0
        /*018c*/ 	.word	0x0000000c
        /*0190*/ 	.word	0x00000000
        /*0194*/ 	.short	0x0101
        /*0196*/ 	.byte	0x3f
	.zero		1


	//   ....[18]....
        /*0198*/ 	.word	0x00008c40
        /*019c*/ 	.word	0x00000015
        /*01a0*/ 	.word	0x00000028
        /*01a4*/ 	.short	0x010a
        /*01a6*/ 	.byte	0x3f
	.zero		1


	//   ....[19]....
        /*01a8*/ 	.word	0x00008fc0
        /*01ac*/ 	.word	0x00000008
        /*01b0*/ 	.word	0x00000068
        /*01b4*/ 	.short	0x0101
        /*01b6*/ 	.byte	0x3f
	.zero		1


	//   ....[20]....
        /*01b8*/ 	.word	0x000096f0
        /*01bc*/ 	.word	0x00000006
        /*01c0*/ 	.word	0x00000000
        /*01c4*/ 	.short	0x010a
        /*01c6*/ 	.byte	0x3f
	.zero		1


	//   ....[21]....
        /*01c8*/ 	.word	0x00009770
        /*01cc*/ 	.word	0x00000007
        /*01d0*/ 	.word	0x00000000
        /*01d4*/ 	.short	0x010a
        /*01d6*/ 	.byte	0x3f
	.zero		1


	//   ....[22]....
        /*01d8*/ 	.word	0x00009800
        /*01dc*/ 	.word	0x0000000a
        /*01e0*/ 	.word	0x00000000
        /*01e4*/ 	.short	0x010a
        /*01e6*/ 	.byte	0x3f
	.zero		1


	//   ....[23]....
        /*01e8*/ 	.word	0x00009890
        /*01ec*/ 	.word	0x0000000b
        /*01f0*/ 	.word	0x00000000
        /*01f4*/ 	.short	0x010a
        /*01f6*/ 	.byte	0x3f
	.zero		1


	//   ....[24]....
        /*01f8*/ 	.word	0x00009920
        /*01fc*/ 	.word	0x00000003
        /*0200*/ 	.word	0x00000000
        /*0204*/ 	.short	0x010a
        /*0206*/ 	.byte	0x3f
	.zero		1


	//   ....[25]....
        /*0208*/ 	.word	0x00009990
        /*020c*/ 	.word	0x0000000d
        /*0210*/ 	.word	0x00000000
        /*0214*/ 	.short	0x010a
        /*0216*/ 	.byte	0x3f
	.zero		1


	//   ....[26]....
        /*0218*/ 	.word	0x000099f0
        /*021c*/ 	.word	0x0000000f
        /*0220*/ 	.word	0x00000000
        /*0224*/ 	.short	0x010a
        /*0226*/ 	.byte	0x3f
	.zero		1


	//   ....[27]....
        /*0228*/ 	.word	0x00009ac0
        /*022c*/ 	.word	0x00000015
        /*0230*/ 	.word	0x00000028
        /*0234*/ 	.short	0x010a
        /*0236*/ 	.byte	0x3f
	.zero		1


	//   ....[28]....
        /*0238*/ 	.word	0x00009b90
        /*023c*/ 	.word	0x00000006
        /*0240*/ 	.word	0x00000000
        /*0244*/ 	.short	0x010a
        /*0246*/ 	.byte	0x3f
	.zero		1


	//   ....[29]....
        /*0248*/ 	.word	0x00009be0
        /*024c*/ 	.word	0x00000007
        /*0250*/ 	.word	0x00000000
        /*0254*/ 	.short	0x010a
        /*0256*/ 	.byte	0x3f
	.zero		1


	//   ....[30]....
        /*0258*/ 	.word	0x00009c30
        /*025c*/ 	.word	0x0000000a
        /*0260*/ 	.word	0x00000000
        /*0264*/ 	.short	0x010a
        /*0266*/ 	.byte	0x3f
	.zero		1


	//   ....[31]....
        /*0268*/ 	.word	0x00009c80
        /*026c*/ 	.word	0x0000000b
        /*0270*/ 	.word	0x00000000
        /*0274*/ 	.short	0x010a
        /*0276*/ 	.byte	0x3f
	.zero		1


	//----- nvinfo : EIATTR_NUM_MBARRIERS
	.align		4
.L_28:
        /*0278*/ 	.byte	0x03, 0x38
        /*027a*/ 	.short	0x000c


	//----- nvinfo : EIATTR_EXIT_INSTR_OFFSETS
	.align		4
        /*027c*/ 	.byte	0x04, 0x1c
        /*027e*/ 	.short	(.L_30 - .L_29)


	//   ....[0]....
.L_29:
        /*0280*/ 	.word	0x00000970


	//   ....[1]....
        /*0284*/ 	.word	0x00001160


	//   ....[2]....
        /*0288*/ 	.word	0x00008350


	//   ....[3]....
        /*028c*/ 	.word	0x000088b0


	//   ....[4]....
        /*0290*/ 	.word	0x00009970


	//----- nvinfo : EIATTR_MAX_THREADS
	.align		4
.L_30:
        /*0294*/ 	.byte	0x04, 0x05
        /*0296*/ 	.short	(.L_32 - .L_31)
.L_31:
        /*0298*/ 	.word	0x00000180
        /*029c*/ 	.word	0x00000001
        /*02a0*/ 	.word	0x00000001


	//----- nvinfo : EIATTR_CRS_STACK_SIZE
	.align		4
.L_32:
        /*02a4*/ 	.byte	0x04, 0x1e
        /*02a6*/ 	.short	(.L_34 - .L_33)
.L_33:
        /*02a8*/ 	.word	0x00000000


	//----- nvinfo : EIATTR_CBANK_PARAM_SIZE
	.align		4
.L_34:
        /*02ac*/ 	.byte	0x03, 0x19
        /*02ae*/ 	.short	0x0470


	//----- nvinfo : EIATTR_PARAM_CBANK
	.align		4
        /*02b0*/ 	.byte	0x04, 0x0a
        /*02b2*/ 	.short	(.L_36 - .L_35)
	.align		4
.L_35:
        /*02b4*/ 	.word	index@(.nv.constant0._ZN7cutlass13device_kernelINS_4gemm6kernel13GemmUniversalIN4cute5tupleIJiiiiEEENS1_10collective13CollectiveMmaINS1_37MainloopSm90TmaGmmaWarpSpecializedFP8ILi5ENS5_IJNS4_1CILi8EEENSA_ILi1EEESC_EEENS1_35KernelTmaWarpSpecializedCooperativeEEENS5_IJNSA_ILi256EEENSA_ILi64EEENSA_ILi128EEEEEENS_12float_e5m2_tENS5_IJlSC_lEEESK_SL_NS4_8TiledMMAINS4_8MMA_AtomIJNS4_4SM904GMMA30MMA_64x64x32_F32E5M2E5M2_SS_TNILNSP_7ScaleInE1ELSR_1EEEEEENS4_6LayoutINS5_IJNSA_ILi2EEESC_SC_EEENS5_IJSC_NSA_ILi0EEESX_EEEEENS5_IJNS4_10UnderscoreES10_S10_EEEEENS4_13SM90_TMA_LOADENS4_14ComposedLayoutINS4_7SwizzleILi3ELi4ELi3EEENS4_18smem_ptr_flag_bitsILi8EEENSU_INS5_IJSB_SI_EEENS5_IJSI_SC_EEEEEEEvNS4_8identityENS4_23SM90_TMA_LOAD_MULTICASTES1C_vS1D_EENS_8epilogue10collective6detail29Sm90TmaWarpSpecializedAdapterINS1H_15DefaultEpilogueISK_SL_SL_NS1G_6thread17LinearCombinationISK_Li1EffLNS1L_9ScaleType4KindE0ELNS_15FloatRoundStyleE2ESK_EENS1_15EpilogueDefaultEEEEEvvEEEEvNT_6ParamsE)
        /*02b8*/ 	.short	0x0210
        /*02ba*/ 	.short	0x0470


	//----- nvinfo : EIATTR_SW_WAR
	.align		4
.L_36:
        /*02bc*/ 	.byte	0x04, 0x36
        /*02be*/ 	.short	(.L_38 - .L_37)
.L_37:
        /*02c0*/ 	.word	0x00000008
.L_38:


//--------------------- .nv.callgraph             --------------------------
	.section	.nv.callgraph,"",@"SHT_CUDA_CALLGRAPH"
	.align	4
	.sectionentsize	8
	.align		4
        /*0000*/ 	.word	0x00000000
	.align		4
        /*0004*/ 	.word	0xffffffff
	.align		4
        /*0008*/ 	.word	0x00000000
	.align		4
        /*000c*/ 	.word	0xfffffffe
	.align		4
        /*0010*/ 	.word	0x00000000
	.align		4
        /*0014*/ 	.word	0xfffffffd
	.align		4
        /*0018*/ 	.word	0x00000000
	.align		4
        /*001c*/ 	.word	0xfffffffc


//--------------------- .nv.constant4             --------------------------
	.section	.nv.constant4,"a",@progbits
	.align	8
	.align		8
.nv.constant4:
        /*0000*/ 	.dword	_ZN40_INTERNAL_33105b19_4_k_cu_73a7f9a0_184144cuda3std3__45__cpo5beginE
	.align		8
        /*0008*/ 	.dword	_ZN40_INTERNAL_33105b19_4_k_cu_73a7f9a0_184144cuda3std3__45__cpo3endE
	.align		8
        /*0010*/ 	.dword	_ZN40_INTERNAL_33105b19_4_k_cu_73a7f9a0_184144cuda3std3__45__cpo6cbeginE
	.align		8
        /*0018*/ 	.dword	_ZN40_INTERNAL_33105b19_4_k_cu_73a7f9a0_184144cuda3std3__45__cpo4cendE
	.align		8
        /*0020*/ 	.dword	_ZN40_INTERNAL_33105b19_4_k_cu_73a7f9a0_184144cuda3std3__442_GLOBAL__N__33105b19_4_k_cu_73a7f9a0_184146ignoreE
	.align		8
        /*0028*/ 	.dword	_ZN40_INTERNAL_33105b19_4_k_cu_73a7f9a0_184144cuda3std3__419piecewise_constructE
	.align		8
        /*0030*/ 	.dword	_ZN40_INTERNAL_33105b19_4_k_cu_73a7f9a0_184144cuda3std3__48in_placeE
	.align		8
        /*0038*/ 	.dword	_ZN40_INTERNAL_33105b19_4_k_cu_73a7f9a0_184144cuda3std6ranges3__45__cpo4swapE
	.align		8
        /*0040*/ 	.dword	_ZN40_INTERNAL_33105b19_4_k_cu_73a7f9a0_184144cuda3std6ranges3__45__cpo9iter_moveE
	.align		8
        /*0048*/ 	.dword	_ZN40_INTERNAL_33105b19_4_k_cu_73a7f9a0_184144cute7productE
	.align		8
        /*0050*/ 	.dword	_ZN40_INTERNAL_33105b19_4_k_cu_73a7f9a0_184144cute1_E


//--------------------- .text._ZN7cutlass13device_kernelINS_4gemm6kernel13GemmUniversalIN4cute5tupleIJiiiiEEENS1_10collective13CollectiveMmaINS1_37MainloopSm90TmaGmmaWarpSpecializedFP8ILi5ENS5_IJNS4_1CILi8EEENSA_ILi1EEESC_EEENS1_35KernelTmaWarpSpecializedCooperativeEEENS5_IJNSA_ILi256EEENSA_ILi64EEENSA_ILi128EEEEEENS_12float_e5m2_tENS5_IJlSC_lEEESK_SL_NS4_8TiledMMAINS4_8MMA_AtomIJNS4_4SM904GMMA30MMA_64x64x32_F32E5M2E5M2_SS_TNILNSP_7ScaleInE1ELSR_1EEEEEENS4_6LayoutINS5_IJNSA_ILi2EEESC_SC_EEENS5_IJSC_NSA_ILi0EEESX_EEEEENS5_IJNS4_10UnderscoreES10_S10_EEEEENS4_13SM90_TMA_LOADENS4_14ComposedLayoutINS4_7SwizzleILi3ELi4ELi3EEENS4_18smem_ptr_flag_bitsILi8EEENSU_INS5_IJSB_SI_EEENS5_IJSI_SC_EEEEEEEvNS4_8identityENS4_23SM90_TMA_LOAD_MULTICASTES1C_vS1D_EENS_8epilogue10collective6detail29Sm90TmaWarpSpecializedAdapterINS1H_15DefaultEpilogueISK_SL_SL_NS1G_6thread17LinearCombinationISK_Li1EffLNS1L_9ScaleType4KindE0ELNS_15FloatRoundStyleE2ESK_EENS1_15EpilogueDefaultEEEEEvvEEEEvNT_6ParamsE --------------------------
	.section	.text._ZN7cutlass13device_kernelINS_4gemm6kernel13GemmUniversalIN4cute5tupleIJiiiiEEENS1_10collective13CollectiveMmaINS1_37MainloopSm90TmaGmmaWarpSpecializedFP8ILi5ENS5_IJNS4_1CILi8EEENSA_ILi1EEESC_EEENS1_35KernelTmaWarpSpecializedCooperativeEEENS5_IJNSA_ILi256EEENSA_ILi64EEENSA_ILi128EEEEEENS_12float_e5m2_tENS5_IJlSC_lEEESK_SL_NS4_8TiledMMAINS4_8MMA_AtomIJNS4_4SM904GMMA30MMA_64x64x32_F32E5M2E5M2_SS_TNILNSP_7ScaleInE1ELSR_1EEEEEENS4_6LayoutINS5_IJNSA_ILi2EEESC_SC_EEENS5_IJSC_NSA_ILi0EEESX_EEEEENS5_IJNS4_10UnderscoreES10_S10_EEEEENS4_13SM90_TMA_LOADENS4_14ComposedLayoutINS4_7SwizzleILi3ELi4ELi3EEENS4_18smem_ptr_flag_bitsILi8EEENSU_INS5_IJSB_SI_EEENS5_IJSI_SC_EEEEEEEvNS4_8identityENS4_23SM90_TMA_LOAD_MULTICASTES1C_vS1D_EENS_8epilogue10collective6detail29Sm90TmaWarpSpecializedAdapterINS1H_15DefaultEpilogueISK_SL_SL_NS1G_6thread17LinearCombinationISK_Li1EffLNS1L_9ScaleType4KindE0ELNS_15FloatRoundStyleE2ESK_EENS1_15EpilogueDefaultEEEEEvvEEEEvNT_6ParamsE,"ax",@progbits
	.align	128
.text._ZN7cutlass13device_kernelINS_4gemm6kernel13GemmUniversalIN4cute5tupleIJiiiiEEENS1_10collective13CollectiveMmaINS1_37MainloopSm90TmaGmmaWarpSpecializedFP8ILi5ENS5_IJNS4_1CILi8EEENSA_ILi1EEESC_EEENS1_35KernelTmaWarpSpecializedCooperativeEEENS5_IJNSA_ILi256EEENSA_ILi64EEENSA_ILi128EEEEEENS_12float_e5m2_tENS5_IJlSC_lEEESK_SL_NS4_8TiledMMAINS4_8MMA_AtomIJNS4_4SM904GMMA30MMA_64x64x32_F32E5M2E5M2_SS_TNILNSP_7ScaleInE1ELSR_1EEEEEENS4_6LayoutINS5_IJNSA_ILi2EEESC_SC_EEENS5_IJSC_NSA_ILi0EEESX_EEEEENS5_IJNS4_10UnderscoreES10_S10_EEEEENS4_13SM90_TMA_LOADENS4_14ComposedLayoutINS4_7SwizzleILi3ELi4ELi3EEENS4_18smem_ptr_flag_bitsILi8EEENSU_INS5_IJSB_SI_EEENS5_IJSI_SC_EEEEEEEvNS4_8identityENS4_23SM90_TMA_LOAD_MULTICASTES1C_vS1D_EENS_8epilogue10collective6detail29Sm90TmaWarpSpecializedAdapterINS1H_15DefaultEpilogueISK_SL_SL_NS1G_6thread17LinearCombinationISK_Li1EffLNS1L_9ScaleType4KindE0ELNS_15FloatRoundStyleE2ESK_EENS1_15EpilogueDefaultEEEEEvvEEEEvNT_6ParamsE:
        .type           _ZN7cutlass13device_kernelINS_4gemm6kernel13GemmUniversalIN4cute5tupleIJiiiiEEENS1_10collective13CollectiveMmaINS1_37MainloopSm90TmaGmmaWarpSpecializedFP8ILi5ENS5_IJNS4_1CILi8EEENSA_ILi1EEESC_EEENS1_35KernelTmaWarpSpecializedCooperativeEEENS5_IJNSA_ILi256EEENSA_ILi64EEENSA_ILi128EEEEEENS_12float_e5m2_tENS5_IJlSC_lEEESK_SL_NS4_8TiledMMAINS4_8MMA_AtomIJNS4_4SM904GMMA30MMA_64x64x32_F32E5M2E5M2_SS_TNILNSP_7ScaleInE1ELSR_1EEEEEENS4_6LayoutINS5_IJNSA_ILi2EEESC_SC_EEENS5_IJSC_NSA_ILi0EEESX_EEEEENS5_IJNS4_10UnderscoreES10_S10_EEEEENS4_13SM90_TMA_LOADENS4_14ComposedLayoutINS4_7SwizzleILi3ELi4ELi3EEENS4_18smem_ptr_flag_bitsILi8EEENSU_INS5_IJSB_SI_EEENS5_IJSI_SC_EEEEEEEvNS4_8identityENS4_23SM90_TMA_LOAD_MULTICASTES1C_vS1D_EENS_8epilogue10collective6detail29Sm90TmaWarpSpecializedAdapterINS1H_15DefaultEpilogueISK_SL_SL_NS1G_6thread17LinearCombinationISK_Li1EffLNS1L_9ScaleType4KindE0ELNS_15FloatRoundStyleE2ESK_EENS1_15EpilogueDefaultEEEEEvvEEEEvNT_6ParamsE,@function
        .size           _ZN7cutlass13device_kernelINS_4gemm6kernel13GemmUniversalIN4cute5tupleIJiiiiEEENS1_10collective13CollectiveMmaINS1_37MainloopSm90TmaGmmaWarpSpecializedFP8ILi5ENS5_IJNS4_1CILi8EEENSA_ILi1EEESC_EEENS1_35KernelTmaWarpSpecializedCooperativeEEENS5_IJNSA_ILi256EEENSA_ILi64EEENSA_ILi128EEEEEENS_12float_e5m2_tENS5_IJlSC_lEEESK_SL_NS4_8TiledMMAINS4_8MMA_AtomIJNS4_4SM904GMMA30MMA_64x64x32_F32E5M2E5M2_SS_TNILNSP_7ScaleInE1ELSR_1EEEEEENS4_6LayoutINS5_IJNSA_ILi2EEESC_SC_EEENS5_IJSC_NSA_ILi0EEESX_EEEEENS5_IJNS4_10UnderscoreES10_S10_EEEEENS4_13SM90_TMA_LOADENS4_14ComposedLayoutINS4_7SwizzleILi3ELi4ELi3EEENS4_18smem_ptr_flag_bitsILi8EEENSU_INS5_IJSB_SI_EEENS5_IJSI_SC_EEEEEEEvNS4_8identityENS4_23SM90_TMA_LOAD_MULTICASTES1C_vS1D_EENS_8epilogue10collective6detail29Sm90TmaWarpSpecializedAdapterINS1H_15DefaultEpilogueISK_SL_SL_NS1G_6thread17LinearCombinationISK_Li1EffLNS1L_9ScaleType4KindE0ELNS_15FloatRoundStyleE2ESK_EENS1_15EpilogueDefaultEEEEEvvEEEEvNT_6ParamsE,(.L_x_208 - _ZN7cutlass13device_kernelINS_4gemm6kernel13GemmUniversalIN4cute5tupleIJiiiiEEENS1_10collective13CollectiveMmaINS1_37MainloopSm90TmaGmmaWarpSpecializedFP8ILi5ENS5_IJNS4_1CILi8EEENSA_ILi1EEESC_EEENS1_35KernelTmaWarpSpecializedCooperativeEEENS5_IJNSA_ILi256EEENSA_ILi64EEENSA_ILi128EEEEEENS_12float_e5m2_tENS5_IJlSC_lEEESK_SL_NS4_8TiledMMAINS4_8MMA_AtomIJNS4_4SM904GMMA30MMA_64x64x32_F32E5M2E5M2_SS_TNILNSP_7ScaleInE1ELSR_1EEEEEENS4_6LayoutINS5_IJNSA_ILi2EEESC_SC_EEENS5_IJSC_NSA_ILi0EEESX_EEEEENS5_IJNS4_10UnderscoreES10_S10_EEEEENS4_13SM90_TMA_LOADENS4_14ComposedLayoutINS4_7SwizzleILi3ELi4ELi3EEENS4_18smem_ptr_flag_bitsILi8EEENSU_INS5_IJSB_SI_EEENS5_IJSI_SC_EEEEEEEvNS4_8identityENS4_23SM90_TMA_LOAD_MULTICASTES1C_vS1D_EENS_8epilogue10collective6detail29Sm90TmaWarpSpecializedAdapterINS1H_15DefaultEpilogueISK_SL_SL_NS1G_6thread17LinearCombinationISK_Li1EffLNS1L_9ScaleType4KindE0ELNS_15FloatRoundStyleE2ESK_EENS1_15EpilogueDefaultEEEEEvvEEEEvNT_6ParamsE)
        .other          _ZN7cutlass13device_kernelINS_4gemm6kernel13GemmUniversalIN4cute5tupleIJiiiiEEENS1_10collective13CollectiveMmaINS1_37MainloopSm90TmaGmmaWarpSpecializedFP8ILi5ENS5_IJNS4_1CILi8EEENSA_ILi1EEESC_EEENS1_35KernelTmaWarpSpecializedCooperativeEEENS5_IJNSA_ILi256EEENSA_ILi64EEENSA_ILi128EEEEEENS_12float_e5m2_tENS5_IJlSC_lEEESK_SL_NS4_8TiledMMAINS4_8MMA_AtomIJNS4_4SM904GMMA30MMA_64x64x32_F32E5M2E5M2_SS_TNILNSP_7ScaleInE1ELSR_1EEEEEENS4_6LayoutINS5_IJNSA_ILi2EEESC_SC_EEENS5_IJSC_NSA_ILi0EEESX_EEEEENS5_IJNS4_10UnderscoreES10_S10_EEEEENS4_13SM90_TMA_LOADENS4_14ComposedLayoutINS4_7SwizzleILi3ELi4ELi3EEENS4_18smem_ptr_flag_bitsILi8EEENSU_INS5_IJSB_SI_EEENS5_IJSI_SC_EEEEEEEvNS4_8identityENS4_23SM90_TMA_LOAD_MULTICASTES1C_vS1D_EENS_8epilogue10collective6detail29Sm90TmaWarpSpecializedAdapterINS1H_15DefaultEpilogueISK_SL_SL_NS1G_6thread17LinearCombinationISK_Li1EffLNS1L_9ScaleType4KindE0ELNS_15FloatRoundStyleE2ESK_EENS1_15EpilogueDefaultEEEEEvvEEEEvNT_6ParamsE,@"STO_CUDA_ENTRY STV_DEFAULT"
_ZN7cutlass13device_kernelINS_4gemm6kernel13GemmUniversalIN4cute5tupleIJiiiiEEENS1_10collective13CollectiveMmaINS1_37MainloopSm90TmaGmmaWarpSpecializedFP8ILi5ENS5_IJNS4_1CILi8EEENSA_ILi1EEESC_EEENS1_35KernelTmaWarpSpecializedCooperativeEEENS5_IJNSA_ILi256EEENSA_ILi64EEENSA_ILi128EEEEEENS_12float_e5m2_tENS5_IJlSC_lEEESK_SL_NS4_8TiledMMAINS4_8MMA_AtomIJNS4_4SM904GMMA30MMA_64x64x32_F32E5M2E5M2_SS_TNILNSP_7ScaleInE1ELSR_1EEEEEENS4_6LayoutINS5_IJNSA_ILi2EEESC_SC_EEENS5_IJSC_NSA_ILi0EEESX_EEEEENS5_IJNS4_10UnderscoreES10_S10_EEEEENS4_13SM90_TMA_LOADENS4_14ComposedLayoutINS4_7SwizzleILi3ELi4ELi3EEENS4_18smem_ptr_flag_bitsILi8EEENSU_INS5_IJSB_SI_EEENS5_IJSI_SC_EEEEEEEvNS4_8identityENS4_23SM90_TMA_LOAD_MULTICASTES1C_vS1D_EENS_8epilogue10collective6detail29Sm90TmaWarpSpecializedAdapterINS1H_15DefaultEpilogueISK_SL_SL_NS1G_6thread17LinearCombinationISK_Li1EffLNS1L_9ScaleType4KindE0ELNS_15FloatRoundStyleE2ESK_EENS1_15EpilogueDefaultEEEEEvvEEEEvNT_6ParamsE:
[----:B------:R-:W-:Y:S01]  /*0000*/  LDC R1, c[0x0][0x28] ;  /* 0x00000a00ff017b82 */ /* 0x000fe20000000800 */
[----:B------:R-:W0:Y:S01]  /*0010*/  S2R R0, SR_TID.X ;  /* 0x0000000000007919 */ /* 0x000e220000002100 */
[----:B------:R-:W-:Y:S01]  /*0020*/  ELECT P0, URZ, PT ;  /* 0x00000000003f782f */ /* 0x000fe20003800000 */
[----:B------:R-:W-:Y:S01]  /*0030*/  BSSY B0, `(.L_x_0) ;  /* 0x000000f000007945 */ /* 0x000fe20003800000 */
[--C-:B0-----:R-:W-:Y:S02]  /*0040*/  SHF.R.U32.HI R2, RZ, 0x5, R0.reuse ;  /* 0x00000005ff027819 */ /* 0x101fe40000011600 */
[----:B------:R-:W-:-:S03]  /*0050*/  SHF.R.U32.HI R3, RZ, 0x7, R0 ;  /* 0x00000007ff037819 */ /* 0x000fc60000011600 */
[----:B------:R-:W0:Y:S04]  /*0060*/  SHFL.IDX PT, R7, R2, RZ, 0x1f ;  /* 0x00001fff02077589 */ /* 0x000e2800000e0000 */
[----:B------:R-:W1:Y:S01]  /*0070*/  SHFL.IDX PT, R3, R3, RZ, 0x1f ;  /* 0x00001fff03037589 */ /* 0x000e6200000e0000 */
[----:B0-----:R-:W-:-:S13]  /*0080*/  ISETP.NE.OR P0, PT, R7, RZ, !P0 ;  /* 0x000000ff0700720c */ /* 0x001fda0004705670 */
[----:B-1----:R-:W-:Y:S05]  /*0090*/  @P0 BRA `(.L_x_1) ;  /* 0x0000000000200947 */ /* 0x002fea0003800000 */
[----:B------:R-:W-:Y:S02]  /*00a0*/  ULDC.64 UR4, c[0x0][0x198] ;  /* 0x0000660000047ab9 */ /* 0x000fe40000000a00 */
[----:B------:R-:W-:Y:S02]  /*00b0*/  UIADD3 UR6, UP0, UR4, 0xf0, URZ ;  /* 0x000000f004067890 */ /* 0x000fe4000ff1e03f */
[----:B------:R-:W-:Y:S02]  /*00c0*/  UIADD3 UR4, UP1, UR4, 0x1f0, URZ ;  /* 0x000001f004047890 */ /* 0x000fe4000ff3e03f */
[----:B------:R-:W-:Y:S02]  /*00d0*/  UIADD3.X UR7, URZ, UR5, URZ, UP0, !UPT ;  /* 0x000000053f077290 */ /* 0x000fe400087fe43f */
[----:B------:R-:W-:-:S07]  /*00e0*/  UIADD3.X UR5, URZ, UR5, URZ, UP1, !UPT ;  /* 0x000000053f057290 */ /* 0x000fce0008ffe43f */
[----:B------:R0:W-:Y:S02]  /*00f0*/  UTMACCTL.PF [UR6] ;  /* 0x00000000060079b9 */ /* 0x0001e40008040000 */
[----:B------:R0:W-:Y:S02]  /*0100*/  UTMACCTL.PF [UR4] ;  /* 0x00000000040079b9 */ /* 0x0001e40008040000 */
[----:B0-----:R-:W-:Y:S01]  /*0110*/  NOP ;  /* 0x0000000000007918 */ /* 0x001fe20000000000 */
.L_x_1:
[----:B------:R-:W-:Y:S05]  /*0120*/  BSYNC B0 ;  /* 0x0000000000007941 */ /* 0x000fea0003800000 */
.L_x_0:
[----:B------:R-:W0:Y:S01]  /*0130*/  SHFL.IDX PT, R4, R2, RZ, 0x1f ;  /* 0x00001fff02047589 */ /* 0x000e2200000e0000 */
[----:B------:R-:W-:-:S04]  /*0140*/  SHF.R.S32.HI R5, RZ, 0x1f, R0 ;  /* 0x0000001fff057819 */ /* 0x000fc80000011400 */
[----:B------:R-:W-:-:S04]  /*0150*/  LEA.HI R5, R5, R0, RZ, 0x7 ;  /* 0x0000000005057211 */ /* 0x000fc800078f38ff */
[----:B------:R-:W-:Y:S02]  /*0160*/  LOP3.LUT R5, R5, 0xffffff80, RZ, 0xc0, !PT ;  /* 0xffffff8005057812 */ /* 0x000fe400078ec0ff */
[----:B0-----:R-:W-:-:S13]  /*0170*/  ISETP.NE.AND P0, PT, R4, RZ, PT ;  /* 0x000000ff0400720c */ /* 0x001fda0003f05270 */
[----:B------:R-:W-:Y:S05]  /*0180*/  @P0 BRA `(.L_x_2) ;  /* 0x0000000000600947 */ /* 0x000fea0003800000 */
[----:B------:R-:W0:Y:S01]  /*0190*/  S2UR UR8, SR_CgaCtaId ;  /* 0x00000000000879c3 */ /* 0x000e220000008800 */
[----:B------:R-:W-:Y:S01]  /*01a0*/  UMOV UR4, 0x400 ;  /* 0x0000040000047882 */ /* 0x000fe20000000000 */
[----:B------:R-:W-:Y:S01]  /*01b0*/  UMOV UR5, 0x1 ;  /* 0x0000000100057882 */ /* 0x000fe20000000000 */
[----:B------:R-:W-:Y:S01]  /*01c0*/  UMOV UR6, 0x10 ;  /* 0x0000001000067882 */ /* 0x000fe20000000000 */
[----:B------:R-:W-:Y:S01]  /*01d0*/  ELECT P0, URZ, PT ;  /* 0x00000000003f782f */ /* 0x000fe20003800000 */
[----:B------:R-:W-:-:S04]  /*01e0*/  UIADD3 UR6, -UR6, 0x100000, URZ ;  /* 0x0010000006067890 */ /* 0x000fc8000fffe13f */
[----:B------:R-:W-:Y:S02]  /*01f0*/  USHF.L.U32 UR7, UR6, 0xb, URZ ;  /* 0x0000000b06077899 */ /* 0x000fe4000800063f */
[----:B------:R-:W-:Y:S02]  /*0200*/  USHF.L.U32 UR6, UR6, 0x1, URZ ;  /* 0x0000000106067899 */ /* 0x000fe4000800063f */
[----:B0-----:R-:W-:Y:S02]  /*0210*/  ULEA UR8, UR8, UR4, 0x18 ;  /* 0x0000000408087291 */ /* 0x001fe4000f8ec03f */
[----:B------:R-:W-:-:S04]  /*0220*/  UIADD3 UR4, -UR5, 0x100000, URZ ;  /* 0x0010000005047890 */ /* 0x000fc8000fffe13f */
[----:B------:R-:W-:Y:S02]  /*0230*/  USHF.L.U32 UR5, UR4, 0xb, URZ ;  /* 0x0000000b04057899 */ /* 0x000fe4000800063f */
[----:B------:R-:W-:Y:S01]  /*0240*/  USHF.L.U32 UR4, UR4, 0x1, URZ ;  /* 0x0000000104047899 */ /* 0x000fe2000800063f */
[----:B------:R-:W0:Y:S11]  /*0250*/  FENCE.VIEW.ASYNC.S ;  /* 0x00000000000073c6 */ /* 0x000e360000000000 */
[----:B0-----:R0:W1:Y:S01]  /*0260*/  SYNCS.EXCH.64 URZ, [UR8], UR4 ;  /* 0x00000004083f75b2 */ /* 0x0010620008000100 */
[----:B------:R0:W2:Y:S01]  /*0270*/  SYNCS.EXCH.64 URZ, [UR8+0x28], UR6 ;  /* 0x00002806083f75b2 */ /* 0x0000a20008000100 */
[----:B------:R0:W3:Y:S01]  /*0280*/  SYNCS.EXCH.64 URZ, [UR8+0x8], UR4 ;  /* 0x00000804083f75b2 */ /* 0x0000e20008000100 */
[----:B------:R0:W4:Y:S01]  /*0290*/  SYNCS.EXCH.64 URZ, [UR8+0x30], UR6 ;  /* 0x00003006083f75b2 */ /* 0x0001220008000100 */
[----:B------:R0:W0:Y:S01]  /*02a0*/  SYNCS.EXCH.64 URZ, [UR8+0x10], UR4 ;  /* 0x00001004083f75b2 */ /* 0x0000220008000100 */
[----:B------:R0:W0:Y:S01]  /*02b0*/  SYNCS.EXCH.64 URZ, [UR8+0x38], UR6 ;  /* 0x00003806083f75b2 */ /* 0x0000220008000100 */
[----:B------:R0:W0:Y:S01]  /*02c0*/  SYNCS.EXCH.64 URZ, [UR8+0x18], UR4 ;  /* 0x00001804083f75b2 */ /* 0x0000220008000100 */
[----:B------:R0:W0:Y:S01]  /*02d0*/  SYNCS.EXCH.64 URZ, [UR8+0x40], UR6 ;  /* 0x00004006083f75b2 */ /* 0x0000220008000100 */
[----:B------:R0:W0:Y:S01]  /*02e0*/  SYNCS.EXCH.64 URZ, [UR8+0x20], UR4 ;  /* 0x00002004083f75b2 */ /* 0x0000220008000100 */
[----:B------:R0:W0:Y:S01]  /*02f0*/  SYNCS.EXCH.64 URZ, [UR8+0x48], UR6 ;  /* 0x00004806083f75b2 */ /* 0x0000220008000100 */
[----:B------:R-:W-:Y:S01]  /*0300*/  NOP ;  /* 0x0000000000007918 */ /* 0x000fe20000000000 */
.L_x_2:
[----:B------:R-:W5:Y:S01]  /*0310*/  SHFL.IDX PT, R2, R2, RZ, 0x1f ;  /* 0x00001fff02027589 */ /* 0x000f6200000e0000 */
[----:B------:R-:W-:Y:S01]  /*0320*/  IMAD.IADD R6, R0, 0x1, -R5 ;  /* 0x0000000100067824 */ /* 0x000fe200078e0a05 */
[----:B0-----:R-:W0:Y:S01]  /*0330*/  S2UR UR8, SR_CTAID.X ;  /* 0x00000000000879c3 */ /* 0x001e220000002500 */
[----:B------:R-:W-:Y:S01]  /*0340*/  SHF.R.S32.HI R11, RZ, 0x1f, R4 ;  /* 0x0000001fff0b7819 */ /* 0x000fe20000011404 */
[----:B------:R-:W1:Y:S01]  /*0350*/  S2R R8, SR_CTAID.Y ;  /* 0x0000000000087919 */ /* 0x000e620000002600 */
[----:B------:R-:W-:Y:S02]  /*0360*/  ELECT P0, URZ, PT ;  /* 0x00000000003f782f */ /* 0x000fe40003800000 */
[----:B------:R-:W-:Y:S01]  /*0370*/  SHF.R.S32.HI R5, RZ, 0x1f, R6 ;  /* 0x0000001fff057819 */ /* 0x000fe20000011406 */
[----:B------:R-:W-:Y:S01]  /*0380*/  ULDC UR4, c[0x0][0x150] ;  /* 0x0000540000047ab9 */ /* 0x000fe20000000800 */
[----:B------:R-:W-:Y:S01]  /*0390*/  LEA.HI R11, R11, R4, RZ, 0x2 ;  /* 0x000000040b0b7211 */ /* 0x000fe200078f10ff */
[----:B------:R-:W-:Y:S01]  /*03a0*/  VIADD R16, R3, 0xffffffff ;  /* 0xffffffff03107836 */ /* 0x000fe20000000000 */
[----:B------:R-:W-:Y:S01]  /*03b0*/  LEA.HI R5, R5, R6, RZ, 0x3 ;  /* 0x0000000605057211 */ /* 0x000fe200078f18ff */
[----:B------:R-:W2:Y:S01]  /*03c0*/  LDC R12, c[0x0][0x144] ;  /* 0x00005100ff0c7b82 */ /* 0x000ea20000000800 */
[----:B------:R-:W-:Y:S01]  /*03d0*/  LOP3.LUT R11, R11, 0x3ffffffc, RZ, 0xc0, !PT ;  /* 0x3ffffffc0b0b7812 */ /* 0x000fe200078ec0ff */
[----:B------:R-:W-:Y:S01]  /*03e0*/  NOP ;  /* 0x0000000000007918 */ /* 0x000fe20000000000 */
[--C-:B------:R-:W-:Y:S01]  /*03f0*/  SHF.R.S32.HI R10, RZ, 0x3, R5.reuse ;  /* 0x00000003ff0a7819 */ /* 0x100fe20000011405 */
[----:B------:R-:W-:Y:S01]  /*0400*/  NOP ;  /* 0x0000000000007918 */ /* 0x000fe20000000000 */
[----:B------:R-:W-:Y:S01]  /*0410*/  SHF.R.S32.HI R5, RZ, 0x1f, R5 ;  /* 0x0000001fff057819 */ /* 0x000fe20000011405 */
[----:B------:R-:W-:Y:S01]  /*0420*/  IMAD.IADD R4, R4, 0x1, -R11 ;  /* 0x0000000104047824 */ /* 0x000fe200078e0a0b */
[----:B------:R-:W-:Y:S01]  /*0430*/  ISETP.NE.AND P4, PT, R3, RZ, PT ;  /* 0x000000ff0300720c */ /* 0x000fe20003f85270 */
[----:B------:R-:W3:Y:S01]  /*0440*/  LDC R15, c[0x0][0x140] ;  /* 0x00005000ff0f7b82 */ /* 0x000ee20000000800 */
[----:B------:R-:W-:-:S02]  /*0450*/  LEA.HI R5, R5, R10, RZ, 0x2 ;  /* 0x0000000a05057211 */ /* 0x000fc400078f10ff */
[----:B------:R-:W-:Y:S02]  /*0460*/  ISETP.GE.U32.AND P6, PT, R16, 0x2, PT ;  /* 0x000000021000780c */ /* 0x000fe40003fc6070 */
[----:B------:R-:W-:Y:S02]  /*0470*/  LOP3.LUT R5, R5, 0xfffffffc, RZ, 0xc0, !PT ;  /* 0xfffffffc05057812 */ /* 0x000fe400078ec0ff */
[----:B-----5:R-:W-:Y:S01]  /*0480*/  ISETP.NE.OR P0, PT, R2, RZ, !P0 ;  /* 0x000000ff0200720c */ /* 0x020fe20004705670 */
[----:B------:R-:W5:Y:S01]  /*0490*/  LDC R13, c[0x0][0x148] ;  /* 0x00005200ff0d7b82 */ /* 0x000f620000000800 */
[----:B0-----:R-:W-:Y:S01]  /*04a0*/  I2FP.F32.U32 R2, UR8 ;  /* 0x0000000800027c45 */ /* 0x001fe20008201000 */
[----:B------:R-:W-:-:S04]  /*04b0*/  IMAD.IADD R5, R10, 0x1, -R5 ;  /* 0x000000010a057824 */ /* 0x000fc800078e0a05 */
[----:B------:R-:W-:Y:S01]  /*04c0*/  FMUL R10, R2, UR4 ;  /* 0x00000004020a7c20 */ /* 0x000fe20008400000 */
[----:B------:R-:W-:Y:S01]  /*04d0*/  IMAD R5, R4, 0x4, R5 ;  /* 0x0000000404057824 */ /* 0x000fe200078e0205 */
[----:B------:R-:W-:Y:S01]  /*04e0*/  ULDC UR4, c[0x0][0x154] ;  /* 0x0000550000047ab9 */ /* 0x000fe20000000800 */
[----:B-1----:R-:W-:Y:S02]  /*04f0*/  I2FP.F32.U32 R4, R8 ;  /* 0x0000000800047245 */ /* 0x002fe40000201000 */
[C---:B------:R-:W-:Y:S01]  /*0500*/  IMAD.SHL.U32 R2, R5.reuse, 0x4, RZ ;  /* 0x0000000405027824 */ /* 0x040fe200078e00ff */
[----:B------:R-:W0:Y:S01]  /*0510*/  F2I.U32.TRUNC.NTZ R10, R10 ;  /* 0x0000000a000a7305 */ /* 0x000e22000020f000 */
[----:B------:R-:W-:Y:S01]  /*0520*/  VOTEU.ALL UP0, P0 ;  /* 0x00000000003f7886 */ /* 0x000fe20000000000 */
[----:B------:R-:W-:Y:S01]  /*0530*/  FMUL R14, R4, UR4 ;  /* 0x00000004040e7c20 */ /* 0x000fe20008400000 */
[----:B------:R-:W-:Y:S01]  /*0540*/  UMOV UR4, 0x20 ;  /* 0x0000002000047882 */ /* 0x000fe20000000000 */
[----:B------:R-:W-:Y:S01]  /*0550*/  LOP3.LUT R5, R5, 0xc, R2, 0x78, !PT ;  /* 0x0000000c05057812 */ /* 0x000fe200078e7802 */
[----:B------:R-:W-:Y:S01]  /*0560*/  VOTEU.ALL UP1, P0 ;  /* 0x00000000003f7886 */ /* 0x000fe20000020000 */
[----:B------:R-:W1:Y:S01]  /*0570*/  @!UP0 S2UR UR7, SR_CgaCtaId ;  /* 0x00000000000789c3 */ /* 0x000e620000008800 */
[----:B------:R-:W-:Y:S01]  /*0580*/  @!UP0 UMOV UR6, 0x400 ;  /* 0x0000040000068882 */ /* 0x000fe20000000000 */
[----:B------:R-:W-:Y:S01]  /*0590*/  SHF.R.S32.HI R2, RZ, 0x1f, R5 ;  /* 0x0000001fff027819 */ /* 0x000fe20000011405 */
[----:B------:R-:W4:Y:S01]  /*05a0*/  F2I.U32.TRUNC.NTZ R14, R14 ;  /* 0x0000000e000e7305 */ /* 0x000f22000020f000 */
[----:B------:R-:W-:-:S04]  /*05b0*/  @!UP0 UIADD3 UR4, -UR4, 0x100000, URZ ;  /* 0x0010000004048890 */ /* 0x000fc8000fffe13f */
[----:B------:R-:W-:Y:S02]  /*05c0*/  @!UP0 USHF.L.U32 UR5, UR4, 0xb, URZ ;  /* 0x0000000b04058899 */ /* 0x000fe4000800063f */
[----:B------:R-:W-:Y:S01]  /*05d0*/  @!UP0 USHF.L.U32 UR4, UR4, 0x1, URZ ;  /* 0x0000000104048899 */ /* 0x000fe2000800063f */
[----:B---3--:R-:W-:Y:S02]  /*05e0*/  ISETP.EQ.U32.AND P2, PT, R15, 0x1, PT ;  /* 0x000000010f00780c */ /* 0x008fe40003f42070 */
[----:B------:R-:W-:Y:S01]  /*05f0*/  LEA.HI R4, R2, R5, RZ, 0x3 ;  /* 0x0000000502047211 */ /* 0x000fe200078f18ff */
[----:B0-----:R-:W-:Y:S01]  /*0600*/  IMAD.MOV R11, RZ, RZ, -R10 ;  /* 0x000000ffff0b7224 */ /* 0x001fe200078e0a0a */
[----:B------:R-:W-:Y:S02]  /*0610*/  SHF.R.S32.HI R2, RZ, 0x1f, R7 ;  /* 0x0000001fff027819 */ /* 0x000fe40000011407 */
[----:B------:R-:W-:Y:S01]  /*0620*/  LOP3.LUT R10, R4, 0xfffffff8, RZ, 0xc0, !PT ;  /* 0xfffffff8040a7812 */ /* 0x000fe200078ec0ff */
[----:B--2---:R-:W-:Y:S01]  /*0630*/  IMAD R12, R12, R11, UR8 ;  /* 0x000000080c0c7e24 */ /* 0x004fe2000f8e020b */
[----:B------:R-:W-:-:S03]  /*0640*/  LEA.HI R2, R2, R7, RZ, 0x2 ;  /* 0x0000000702027211 */ /* 0x000fc600078f10ff */
[----:B------:R-:W-:Y:S01]  /*0650*/  IMAD.IADD R11, R5, 0x1, -R10 ;  /* 0x00000001050b7824 */ /* 0x000fe200078e0a0a */
[----:B------:R-:W-:Y:S01]  /*0660*/  LOP3.LUT R2, R2, 0xfffffffc, RZ, 0xc0, !PT ;  /* 0xfffffffc02027812 */ /* 0x000fe200078ec0ff */
[----:B----4-:R-:W-:-:S03]  /*0670*/  IMAD.MOV R20, RZ, RZ, -R14 ;  /* 0x000000ffff147224 */ /* 0x010fc600078e0a0e */
[----:B------:R-:W-:Y:S01]  /*0680*/  ISETP.NE.AND P3, PT, R11, R12, PT ;  /* 0x0000000c0b00720c */ /* 0x000fe20003f65270 */
[----:B------:R-:W-:Y:S01]  /*0690*/  IMAD.IADD R7, R7, 0x1, -R2 ;  /* 0x0000000107077824 */ /* 0x000fe200078e0a02 */
[----:B-1----:R-:W-:Y:S01]  /*06a0*/  @!UP0 ULEA UR6, UR7, UR6, 0x18 ;  /* 0x0000000607068291 */ /* 0x002fe2000f8ec03f */
[----:B-----5:R-:W-:Y:S01]  /*06b0*/  IMAD R11, R13, R20, R8 ;  /* 0x000000140d0b7224 */ /* 0x020fe200078e0208 */
[----:B------:R-:W-:Y:S01]  /*06c0*/  VOTEU.ALL UP0, P0 ;  /* 0x00000000003f7886 */ /* 0x000fe20000000000 */
[----:B------:R-:W-:Y:S01]  /*06d0*/  LOP3.LUT P0, RZ, R6, 0x7, RZ, 0xc0, !PT ;  /* 0x0000000706ff7812 */ /* 0x000fe2000780c0ff */
[----:B------:R-:W-:Y:S01]  /*06e0*/  IMAD.MOV.U32 R6, RZ, RZ, 0x1 ;  /* 0x00000001ff067424 */ /* 0x000fe200078e00ff */
[----:B------:R-:W-:Y:S02]  /*06f0*/  ISETP.NE.AND P1, PT, R7, 0x3, PT ;  /* 0x000000030700780c */ /* 0x000fe40003f25270 */
[----:B------:R-:W-:Y:S02]  /*0700*/  ISETP.LT.U32.AND P0, PT, R5, 0x8, !P0 ;  /* 0x000000080500780c */ /* 0x000fe40004701070 */
[----:B------:R-:W-:-:S02]  /*0710*/  ISETP.EQ.OR P1, PT, R7, RZ, !P1 ;  /* 0x000000ff0700720c */ /* 0x000fc40004f22670 */
[----:B------:R-:W-:Y:S01]  /*0720*/  @P3 SHF.R.S32.HI R4, RZ, 0x3, R4 ;  /* 0x00000003ff043819 */ /* 0x000fe20000011404 */
[----:B------:R-:W0:Y:S02]  /*0730*/  FENCE.VIEW.ASYNC.S ;  /* 0x00000000000073c6 */ /* 0x000e240000000000 */
[----:B0-----:R0:W1:Y:S01]  /*0740*/  @!UP0 SYNCS.EXCH.64 URZ, [UR6+0x60], UR4 ;  /* 0x00006004063f85b2 */ /* 0x0010620008000100 */
[----:B------:R-:W-:Y:S02]  /*0750*/  ISETP.EQ.AND P1, PT, R3, RZ, P1 ;  /* 0x000000ff0300720c */ /* 0x000fe40000f22270 */
[----:B------:R-:W-:Y:S02]  /*0760*/  @P3 ISETP.NE.AND P5, PT, R4, R11, PT ;  /* 0x0000000b0400320c */ /* 0x000fe40003fa5270 */
[----:B------:R-:W-:Y:S02]  /*0770*/  SEL R3, RZ, 0x1, !P0 ;  /* 0x00000001ff037807 */ /* 0x000fe40004000000 */
[----:B------:R-:W-:-:S02]  /*0780*/  @P3 SEL R6, RZ, 0x1, P5 ;  /* 0x00000001ff063807 */ /* 0x000fc40002800000 */
[----:B------:R-:W-:Y:S02]  /*0790*/  SEL R4, RZ, 0x1, !P1 ;  /* 0x00000001ff047807 */ /* 0x000fe40004800000 */
[----:B------:R-:W-:Y:S02]  /*07a0*/  LOP3.LUT R6, R6, R3, RZ, 0xc0, !PT ;  /* 0x0000000306067212 */ /* 0x000fe400078ec0ff */
[----:B------:R-:W-:Y:S01]  /*07b0*/  SEL R4, R4, 0x2, P6 ;  /* 0x0000000204047807 */ /* 0x000fe20003000000 */
[----:B------:R0:W2:Y:S01]  /*07c0*/  @!UP1 SYNCS.EXCH.64 URZ, [UR6+0x68], UR4 ;  /* 0x00006804063f95b2 */ /* 0x0000a20008000100 */
[----:B------:R-:W-:Y:S01]  /*07d0*/  NOP ;  /* 0x0000000000007918 */ /* 0x000fe20000000000 */
[----:B------:R-:W-:Y:S05]  /*07e0*/  @!P2 BRA `(.L_x_3) ;  /* 0x000000000008a947 */ /* 0x000fea0003800000 */
[----:B-12---:R-:W-:Y:S01]  /*07f0*/  UCGABAR_ARV ;  /* 0x00000000000079c7 */ /* 0x006fe20008000000 */
[----:B------:R-:W-:Y:S05]  /*0800*/  BRA `(.L_x_4) ;  /* 0x0000000000047947 */ /* 0x000fea0003800000 */
.L_x_3:
[----:B-12---:R-:W-:Y:S01]  /*0810*/  NOP ;  /* 0x0000000000007918 */ /* 0x006fe20000000000 */
.L_x_4:
[----:B------:R-:W1:Y:S01]  /*0820*/  LDC R2, c[0x0][0x65c] ;  /* 0x00019700ff027b82 */ /* 0x000e620000000800 */
[----:B------:R-:W-:Y:S01]  /*0830*/  IMAD.MOV.U32 R3, RZ, RZ, RZ ;  /* 0x000000ffff037224 */ /* 0x000fe200078e00ff */
[----:B-1----:R-:W-:Y:S01]  /*0840*/  ISETP.NE.AND P3, PT, R2, 0x1, PT ;  /* 0x000000010200780c */ /* 0x002fe20003f65270 */
[----:B------:R-:W-:-:S12]  /*0850*/  IMAD.U32 R2, RZ, RZ, UR8 ;  /* 0x00000008ff027e24 */ /* 0x000fd8000f8e00ff */
[----:B------:R-:W1:Y:S01]  /*0860*/  @P3 LDC R15, c[0x0][0x10] ;  /* 0x00000400ff0f3b82 */ /* 0x000e620000000800 */
[----:B------:R-:W-:Y:S02]  /*0870*/  @P3 IMAD.MOV.U32 R9, RZ, RZ, RZ ;  /* 0x000000ffff093224 */ /* 0x000fe400078e00ff */
[----:B------:R-:W-:-:S05]  /*0880*/  @P3 IMAD.MOV.U32 R17, RZ, RZ, RZ ;  /* 0x000000ffff113224 */ /* 0x000fca00078e00ff */
[----:B------:R-:W2:Y:S01]  /*0890*/  @!P3 LDC R11, c[0x0][0xc] ;  /* 0x00000300ff0bbb82 */ /* 0x000ea20000000800 */
[----:B-1----:R-:W-:-:S04]  /*08a0*/  @P3 IMAD.WIDE.U32 R14, R15, UR8, R8 ;  /* 0x000000080f0e3c25 */ /* 0x002fc8000f8e0008 */
[----:B--2---:R-:W-:-:S04]  /*08b0*/  @!P3 IMAD.WIDE.U32 R10, R8, R11, R2 ;  /* 0x0000000b080ab225 */ /* 0x004fc800078e0002 */
[----:B------:R-:W-:Y:S02]  /*08c0*/  @P3 IMAD.MOV.U32 R2, RZ, RZ, R14 ;  /* 0x000000ffff023224 */ /* 0x000fe400078e000e */
[----:B------:R-:W-:Y:S02]  /*08d0*/  @P3 IMAD.IADD R3, R15, 0x1, R17 ;  /* 0x000000010f033824 */ /* 0x000fe400078e0211 */
[----:B------:R-:W-:Y:S02]  /*08e0*/  @!P3 IMAD.MOV.U32 R2, RZ, RZ, R10 ;  /* 0x000000ffff02b224 */ /* 0x000fe400078e000a */
[----:B------:R-:W-:Y:S01]  /*08f0*/  @!P3 IMAD.MOV.U32 R3, RZ, RZ, R11 ;  /* 0x000000ffff03b224 */ /* 0x000fe200078e000b */
[----:B------:R-:W-:Y:S06]  /*0900*/  @!P2 BRA `(.L_x_5) ;  /* 0x00000000000ca947 */ /* 0x000fec0003800000 */
[----:B------:R-:W-:Y:S01]  /*0910*/  UCGABAR_WAIT ;  /* 0x0000000000007dc7 */ /* 0x000fe20008000000 */
[----:B------:R-:W-:Y:S01]  /*0920*/  CCTL.IVALL ;  /* 0x00000000ff00798f */ /* 0x000fe20002000000 */
[----:B------:R-:W-:Y:S05]  /*0930*/  BRA `(.L_x_6) ;  /* 0x0000000000047947 */ /* 0x000fea0003800000 */
.L_x_5:
[----:B------:R-:W-:Y:S06]  /*0940*/  BAR.SYNC.DEFER_BLOCKING 0x0 ;  /* 0x0000000000007b1d */ /* 0x000fec0000010000 */
.L_x_6:
[----:B------:R-:W-:Y:S05]  /*0950*/  @!P4 BRA `(.L_x_7) ;  /* 0x000000780080c947 */ /* 0x000fea0003800000 */
[----:B------:R-:W-:-:S13]  /*0960*/  ISETP.GT.U32.AND P0, PT, R16, 0x1, PT ;  /* 0x000000011000780c */ /* 0x000fda0003f04070 */
[----:B0-----:R-:W-:Y:S05]  /*0970*/  @P0 EXIT ;  /* 0x000000000000094d */ /* 0x001fea0003800000 */
[----:B------:R-:W-:Y:S01]  /*0980*/  ULDC.64 UR4, c[0x0][0x650] ;  /* 0x0001940000047ab9 */ /* 0x000fe20000000a00 */
[----:B------:R-:W-:Y:S01]  /*0990*/  PRMT R14, RZ, 0x7610, R14 ;  /* 0x00007610ff0e7816 */ /* 0x000fe2000000000e */
[----:B------:R-:W-:Y:S01]  /*09a0*/  IMAD.MOV.U32 R10, RZ, RZ, -0x1 ;  /* 0xffffffffff0a7424 */ /* 0x000fe200078e00ff */
[----:B------:R-:W-:Y:S01]  /*09b0*/  ISETP.GE.U32.AND P0, PT, R2, UR4, PT ;  /* 0x0000000402007c0c */ /* 0x000fe2000bf06070 */
[----:B------:R-:W-:Y:S02]  /*09c0*/  IMAD.MOV.U32 R11, RZ, RZ, -0x1 ;  /* 0xffffffffff0b7424 */ /* 0x000fe400078e00ff */
[----:B------:R-:W-:Y:S01]  /*09d0*/  IMAD.MOV.U32 R7, RZ, RZ, -0x1 ;  /* 0xffffffffff077424 */ /* 0x000fe200078e00ff */
[----:B------:R-:W-:-:S13]  /*09e0*/  ISETP.GE.U32.AND.EX P0, PT, R3, UR5, PT, P0 ;  /* 0x0000000503007c0c */ /* 0x000fda000bf06100 */
[----:B------:R-:W-:Y:S05]  /*09f0*/  @P0 BRA `(.L_x_8) ;  /* 0x0000000400280947 */ /* 0x000fea0003800000 */
[----:B------:R-:W0:Y:S01]  /*0a00*/  LDC.64 R22, c[0x0][0x628] ;  /* 0x00018a00ff167b82 */ /* 0x000e220000000a00 */
[----:B------:R-:W-:Y:S02]  /*0a10*/  IMAD.MOV.U32 R10, RZ, RZ, R2 ;  /* 0x000000ffff0a7224 */ /* 0x000fe400078e0002 */
[----:B------:R-:W-:-:S05]  /*0a20*/  IMAD.MOV.U32 R11, RZ, RZ, R3 ;  /* 0x000000ffff0b7224 */ /* 0x000fca00078e0003 */
[----:B------:R-:W1:Y:S08]  /*0a30*/  LDC R18, c[0x0][0x630] ;  /* 0x00018c00ff127b82 */ /* 0x000e700000000800 */
[----:B------:R-:W2:Y:S01]  /*0a40*/  LDC.64 R24, c[0x0][0x620] ;  /* 0x00018800ff187b82 */ /* 0x000ea20000000a00 */
[----:B0-----:R-:W-:-:S04]  /*0a50*/  ISETP.NE.U32.AND P0, PT, R22, RZ, PT ;  /* 0x000000ff1600720c */ /* 0x001fc80003f05070 */
[----:B------:R-:W-:-:S13]  /*0a60*/  ISETP.NE.AND.EX P0, PT, R23, RZ, PT, P0 ;  /* 0x000000ff1700720c */ /* 0x000fda0003f05300 */
[----:B-12---:R-:W-:Y:S05]  /*0a70*/  @!P0 BRA `(.L_x_9) ;  /* 0x0000000000288947 */ /* 0x006fea0003800000 */
[----:B------:R-:W0:Y:S02]  /*0a80*/  LDC R7, c[0x0][0x634] ;  /* 0x00018d00ff077b82 */ /* 0x000e240000000800 */
[----:B0-----:R-:W-:-:S05]  /*0a90*/  IADD3 R7, P0, R2, R7, RZ ;  /* 0x0000000702077210 */ /* 0x001fca0007f1e0ff */
[----:B------:R-:W-:-:S04]  /*0aa0*/  IMAD.X R19, RZ, RZ, R3, P0 ;  /* 0x000000ffff137224 */ /* 0x000fc800000e0603 */
[----:B------:R-:W-:-:S04]  /*0ab0*/  IMAD.WIDE.U32 R10, R19, R22, RZ ;  /* 0x00000016130a7225 */ /* 0x000fc800078e00ff */
[----:B------:R-:W-:-:S04]  /*0ac0*/  IMAD.WIDE.U32 R14, P0, R7, R23, R10 ;  /* 0x00000017070e7225 */ /* 0x000fc8000780000a */
[----:B------:R-:W-:-:S04]  /*0ad0*/  IMAD.WIDE.U32 R10, R7, R22, RZ ;  /* 0x00000016070a7225 */ /* 0x000fc800078e00ff */
[----:B------:R-:W-:Y:S01]  /*0ae0*/  IMAD.X R17, RZ, RZ, RZ, P0 ;  /* 0x000000ffff117224 */ /* 0x000fe200000e06ff */
[----:B------:R-:W-:Y:S01]  /*0af0*/  IADD3 RZ, P0, R11, R14, RZ ;  /* 0x0000000e0bff7210 */ /* 0x000fe20007f1e0ff */
[----:B------:R-:W-:-:S04]  /*0b00*/  IMAD.MOV.U32 R16, RZ, RZ, R15 ;  /* 0x000000ffff107224 */ /* 0x000fc800078e000f */
[----:B------:R-:W-:-:S08]  /*0b10*/  IMAD.WIDE.U32.X R10, R19, R23, R16, P0 ;  /* 0x00000017130a7225 */ /* 0x000fd000000e0410 */
.L_x_9:
[----:B------:R-:W0:Y:S01]  /*0b20*/  LDC.64 R26, c[0x0][0x640] ;  /* 0x00019000ff1a7b82 */ /* 0x000e220000000a00 */
[--C-:B------:R-:W-:Y:S01]  /*0b30*/  SHF.R.U64 R28, R10, R18, R11.reuse ;  /* 0x000000120a1c7219 */ /* 0x100fe2000000120b */
[----:B------:R-:W-:Y:S01]  /*0b40*/  IMAD R29, R13, R20, R8 ;  /* 0x000000140d1d7224 */ /* 0x000fe200078e0208 */
[----:B------:R-:W-:Y:S01]  /*0b50*/  SHF.R.U32.HI R7, RZ, R18, R11 ;  /* 0x00000012ff077219 */ /* 0x000fe2000001160b */
[----:B------:R-:W-:Y:S01]  /*0b60*/  IMAD.MOV.U32 R23, RZ, RZ, 0x1 ;  /* 0x00000001ff177424 */ /* 0x000fe200078e00ff */
[----:B------:R-:W-:-:S03]  /*0b70*/  IADD3 R9, P0, RZ, -R28, RZ ;  /* 0x8000001cff097210 */ /* 0x000fc60007f1e0ff */
[----:B------:R-:W1:Y:S02]  /*0b80*/  LDC R16, c[0x0][0x618] ;  /* 0x00018600ff107b82 */ /* 0x000e640000000800 */
[----:B------:R-:W-:Y:S02]  /*0b90*/  IMAD.X R7, RZ, RZ, ~R7, P0 ;  /* 0x000000ffff077224 */ /* 0x000fe400000e0e07 */
[----:B------:R-:W-:-:S04]  /*0ba0*/  IMAD.WIDE.U32 R10, R9, R24, R2 ;  /* 0x00000018090a7225 */ /* 0x000fc800078e0002 */
[----:B------:R-:W2:Y:S01]  /*0bb0*/  LDC R15, c[0x0][0x608] ;  /* 0x00018200ff0f7b82 */ /* 0x000ea20000000800 */
[----:B------:R-:W-:-:S04]  /*0bc0*/  IMAD R14, R7, R24, RZ ;  /* 0x00000018070e7224 */ /* 0x000fc800078e02ff */
[----:B------:R-:W-:-:S03]  /*0bd0*/  IMAD R7, R9, R25, R14 ;  /* 0x0000001909077224 */ /* 0x000fc600078e020e */
[----:B------:R-:W3:Y:S01]  /*0be0*/  LDC R22, c[0x0][0x658] ;  /* 0x00019600ff167b82 */ /* 0x000ee20000000800 */
[----:B------:R-:W-:Y:S01]  /*0bf0*/  IMAD.IADD R7, R11, 0x1, R7 ;  /* 0x000000010b077824 */ /* 0x000fe200078e0207 */
[----:B0-----:R-:W-:-:S04]  /*0c00*/  ISETP.NE.U32.AND P0, PT, R26, RZ, PT ;  /* 0x000000ff1a00720c */ /* 0x001fc80003f05070 */
[----:B------:R-:W-:Y:S02]  /*0c10*/  ISETP.NE.AND.EX P0, PT, R27, RZ, PT, P0 ;  /* 0x000000ff1b00720c */ /* 0x000fe40003f05300 */
[----:B------:R-:W0:Y:S01]  /*0c20*/  LDC R18, c[0x0][0x600] ;  /* 0x00018000ff127b82 */ /* 0x000e220000000800 */
[-CC-:B-1----:R-:W-:Y:S02]  /*0c30*/  SHF.R.U64 R19, R10, R16.reuse, R7.reuse ;  /* 0x000000100a137219 */ /* 0x182fe40000001207 */
[----:B------:R-:W-:Y:S01]  /*0c40*/  SHF.R.U32.HI R10, RZ, R16, R7 ;  /* 0x00000010ff0a7219 */ /* 0x000fe20000011607 */
[----:B------:R-:W-:-:S04]  /*0c50*/  IMAD.MOV.U32 R7, RZ, RZ, -0x1 ;  /* 0xffffffffff077424 */ /* 0x000fc800078e00ff */
[----:B------:R-:W1:Y:S01]  /*0c60*/  LDC R21, c[0x0][0x648] ;  /* 0x00019200ff157b82 */ /* 0x000e620000000800 */
[-CC-:B--2---:R-:W-:Y:S02]  /*0c70*/  SHF.R.U64 R16, R19, R15.reuse, R10.reuse ;  /* 0x0000000f13107219 */ /* 0x184fe4000000120a */
[----:B------:R-:W-:-:S05]  /*0c80*/  SHF.R.U32.HI R9, RZ, R15, R10 ;  /* 0x0000000fff097219 */ /* 0x000fca000001160a */
[----:B------:R-:W2:Y:S01]  /*0c90*/  LDC R24, c[0x0][0x638] ;  /* 0x00018e00ff187b82 */ /* 0x000ea20000000800 */
[-CC-:B---3--:R-:W-:Y:S02]  /*0ca0*/  SHF.R.U64 R20, R16, R22.reuse, R9.reuse ;  /* 0x0000001610147219 */ /* 0x188fe40000001209 */
[-C--:B------:R-:W-:Y:S02]  /*0cb0*/  SHF.L.U32 R7, R7, R22.reuse, RZ ;  /* 0x0000001607077219 */ /* 0x080fe400000006ff */
[----:B------:R-:W-:Y:S01]  /*0cc0*/  SHF.R.U32.HI R9, RZ, R22, R9 ;  /* 0x00000016ff097219 */ /* 0x000fe20000011609 */
[----:B------:R-:W-:Y:S01]  /*0cd0*/  IMAD.MOV.U32 R8, RZ, RZ, R20 ;  /* 0x000000ffff087224 */ /* 0x000fe200078e0014 */
[----:B------:R-:W-:Y:S01]  /*0ce0*/  LOP3.LUT R13, RZ, R7, RZ, 0x33, !PT ;  /* 0x00000007ff0d7212 */ /* 0x000fe200078e33ff */
[----:B------:R-:W3:Y:S01]  /*0cf0*/  LDC R25, c[0x0][0x610] ;  /* 0x00018400ff197b82 */ /* 0x000ee20000000800 */
[----:B------:R-:W-:Y:S05]  /*0d00*/  @!P0 BRA `(.L_x_10) ;  /* 0x0000000000288947 */ /* 0x000fea0003800000 */
[----:B------:R-:W4:Y:S02]  /*0d10*/  LDC R7, c[0x0][0x64c] ;  /* 0x00019300ff077b82 */ /* 0x000f240000000800 */
[----:B----4-:R-:W-:-:S05]  /*0d20*/  IADD3 R7, P0, R20, R7, RZ ;  /* 0x0000000714077210 */ /* 0x010fca0007f1e0ff */
        /* <DEDUP_REMOVED lines=8> */
.L_x_10:
[----:B-1----:R-:W-:Y:S01]  /*0db0*/  SHF.R.U64 R9, R8, R21, R9 ;  /* 0x0000001508097219 */ /* 0x002fe20000001209 */
[----:B0-----:R-:W-:Y:S01]  /*0dc0*/  VIADD R10, R18, 0xffffffff ;  /* 0xffffffff120a7836 */ /* 0x001fe20000000000 */
[----:B------:R-:W-:Y:S01]  /*0dd0*/  SHF.L.U32 R7, R23, R22, RZ ;  /* 0x0000001617077219 */ /* 0x000fe200000006ff */
[----:B------:R-:W-:Y:S01]  /*0de0*/  IMAD.MOV.U32 R14, RZ, RZ, 0x1 ;  /* 0x00000001ff0e7424 */ /* 0x000fe200078e00ff */
[----:B------:R-:W-:Y:S01]  /*0df0*/  LOP3.LUT R8, R16, R13, RZ, 0xc0, !PT ;  /* 0x0000000d10087212 */ /* 0x000fe200078ec0ff */
[----:B------:R-:W-:Y:S01]  /*0e00*/  IMAD.MOV R11, RZ, RZ, -R9 ;  /* 0x000000ffff0b7224 */ /* 0x000fe200078e0a09 */
[----:B------:R-:W-:Y:S02]  /*0e10*/  SEL R12, R12, R29, !P3 ;  /* 0x0000001d0c0c7207 */ /* 0x000fe40005800000 */
[----:B------:R-:W-:Y:S01]  /*0e20*/  LOP3.LUT R10, R19, R10, RZ, 0xc0, !PT ;  /* 0x0000000a130a7212 */ /* 0x000fe200078ec0ff */
[----:B------:R-:W-:Y:S02]  /*0e30*/  IMAD R9, R7, R9, R8 ;  /* 0x0000000907097224 */ /* 0x000fe400078e0208 */
[----:B--2---:R-:W-:-:S02]  /*0e40*/  IMAD R7, R11, R24, R20 ;  /* 0x000000180b077224 */ /* 0x004fc400078e0214 */
[----:B---3--:R-:W-:Y:S02]  /*0e50*/  IMAD R12, R9, R25, R12 ;  /* 0x00000019090c7224 */ /* 0x008fe400078e020c */
[----:B------:R-:W-:-:S05]  /*0e60*/  IMAD R7, R7, R18, R10 ;  /* 0x0000001207077224 */ /* 0x000fca00078e020a */
[----:B------:R-:W-:Y:S02]  /*0e70*/  SEL R11, R7, R12, !P3 ;  /* 0x0000000c070b7207 */ /* 0x000fe40005800000 */
[----:B------:R-:W-:Y:S01]  /*0e80*/  SEL R10, R12, R7, !P3 ;  /* 0x000000070c0a7207 */ /* 0x000fe20005800000 */
[----:B------:R-:W-:-:S07]  /*0e90*/  IMAD.MOV.U32 R7, RZ, RZ, R28 ;  /* 0x000000ffff077224 */ /* 0x000fce00078e001c */
.L_x_8:
[----:B------:R-:W-:-:S08]  /*0ea0*/  NOP ;  /* 0x0000000000007918 */ /* 0x000fd00000000000 */
[----:B------:R-:W0:Y:S02]  /*0eb0*/  USETMAXREG.TRY_ALLOC.CTAPOOL UP0, 0xe8 ;  /* 0x000000e8000079c8 */ /* 0x000e240008000600 */
[----:B0-----:R-:W-:-:S13]  /*0ec0*/  PLOP3.LUT P0, PT, PT, PT, UP0, 0x80, 0x0 ;  /* 0x000000000000781c */ /* 0x001fda0003f0f008 */
[----:B------:R-:W-:Y:S05]  /*0ed0*/  @!P0 BRA `(.L_x_8) ;  /* 0xfffffffc00f08947 */ /* 0x000fea000383ffff */
[----:B------:R-:W-:Y:S01]  /*0ee0*/  ULDC.64 UR4, c[0x0][0x598] ;  /* 0x0001660000047ab9 */ /* 0x000fe20000000a00 */
[----:B------:R-:W-:Y:S01]  /*0ef0*/  ULDC.64 UR20, c[0x0][0x208] ;  /* 0x0000820000147ab9 */ /* 0x000fe20000000a00 */
[----:B------:R-:W-:-:S04]  /*0f00*/  ISETP.NE.U32.AND P0, PT, RZ, UR4, PT ;  /* 0x00000004ff007c0c */ /* 0x000fc8000bf05070 */
[----:B------:R-:W-:-:S13]  /*0f10*/  ISETP.NE.AND.EX P0, PT, RZ, UR5, PT, P0 ;  /* 0x00000005ff007c0c */ /* 0x000fda000bf05300 */
[----:B------:R-:W-:Y:S05]  /*0f20*/  @!P0 BRA `(.L_x_11) ;  /* 0x00000000001c8947 */ /* 0x000fea0003800000 */
[----:B------:R-:W0:Y:S02]  /*0f30*/  LDC.64 R8, c[0x0][0x598] ;  /* 0x00016600ff087b82 */ /* 0x000e240000000a00 */
[----:B0-----:R-:W2:Y:S02]  /*0f40*/  LDG.E.64 R8, desc[UR20][R8.64] ;  /* 0x0000001408087981 */ /* 0x001ea4000c1e1b00 */
[----:B--2---:R-:W-:-:S04]  /*0f50*/  ISETP.NE.U32.AND P0, PT, R8, RZ, PT ;  /* 0x000000ff0800720c */ /* 0x004fc80003f05070 */
[----:B------:R-:W-:-:S13]  /*0f60*/  ISETP.NE.AND.EX P0, PT, R9, RZ, PT, P0 ;  /* 0x000000ff0900720c */ /* 0x000fda0003f05300 */
[----:B------:R-:W-:Y:S05]  /*0f70*/  @!P0 BRA `(.L_x_11) ;  /* 0x0000000000088947 */ /* 0x000fea0003800000 */
[----:B------:R0:W5:Y:S01]  /*0f80*/  LD.E R8, desc[UR20][R8.64] ;  /* 0x0000001408087980 */ /* 0x000162000c101900 */
[----:B------:R-:W-:Y:S05]  /*0f90*/  BRA `(.L_x_12) ;  /* 0x0000000000207947 */ /* 0x000fea0003800000 */
.L_x_11:
[----:B------:R-:W-:Y:S02]  /*0fa0*/  ULDC.64 UR4, c[0x0][0x588] ;  /* 0x0001620000047ab9 */ /* 0x000fe40000000a00 */
[----:B------:R-:W-:-:S04]  /*0fb0*/  ISETP.NE.U32.AND P0, PT, RZ, UR4, PT ;  /* 0x00000004ff007c0c */ /* 0x000fc8000bf05070 */
[----:B------:R-:W-:-:S13]  /*0fc0*/  ISETP.NE.AND.EX P0, PT, RZ, UR5, PT, P0 ;  /* 0x00000005ff007c0c */ /* 0x000fda000bf05300 */
[----:B------:R-:W-:Y:S05]  /*0fd0*/  @!P0 BRA `(.L_x_13) ;  /* 0x00000000000c8947 */ /* 0x000fea0003800000 */
[----:B------:R-:W0:Y:S02]  /*0fe0*/  LDC.64 R8, c[0x0][0x588] ;  /* 0x00016200ff087b82 */ /* 0x000e240000000a00 */
[----:B0-----:R1:W5:Y:S01]  /*0ff0*/  LDG.E R8, desc[UR20][R8.64] ;  /* 0x0000001408087981 */ /* 0x001362000c1e1900 */
[----:B------:R-:W-:Y:S05]  /*1000*/  BRA `(.L_x_12) ;  /* 0x0000000000047947 */ /* 0x000fea0003800000 */
.L_x_13:
[----:B------:R-:W2:Y:S02]  /*1010*/  LDC R8, c[0x0][0x580] ;  /* 0x00016000ff087b82 */ /* 0x000ea40000000800 */
.L_x_12:
[----:B------:R-:W-:Y:S02]  /*1020*/  ULDC.64 UR4, c[0x0][0x5a0] ;  /* 0x0001680000047ab9 */ /* 0x000fe40000000a00 */
[----:B------:R-:W-:-:S04]  /*1030*/  ISETP.NE.U32.AND P0, PT, RZ, UR4, PT ;  /* 0x00000004ff007c0c */ /* 0x000fc8000bf05070 */
[----:B------:R-:W-:-:S13]  /*1040*/  ISETP.NE.AND.EX P0, PT, RZ, UR5, PT, P0 ;  /* 0x00000005ff007c0c */ /* 0x000fda000bf05300 */
[----:B------:R-:W-:Y:S05]  /*1050*/  @!P0 BRA `(.L_x_14) ;  /* 0x00000000001c8947 */ /* 0x000fea0003800000 */
[----:B------:R-:W3:Y:S02]  /*1060*/  LDC.64 R12, c[0x0][0x5a0] ;  /* 0x00016800ff0c7b82 */ /* 0x000ee40000000a00 */
[----:B---3--:R-:W3:Y:S02]  /*1070*/  LDG.E.64 R12, desc[UR20][R12.64] ;  /* 0x000000140c0c7981 */ /* 0x008ee4000c1e1b00 */
[----:B---3--:R-:W-:-:S04]  /*1080*/  ISETP.NE.U32.AND P0, PT, R12, RZ, PT ;  /* 0x000000ff0c00720c */ /* 0x008fc80003f05070 */
[----:B------:R-:W-:-:S13]  /*1090*/  ISETP.NE.AND.EX P0, PT, R13, RZ, PT, P0 ;  /* 0x000000ff0d00720c */ /* 0x000fda0003f05300 */
[----:B------:R-:W-:Y:S05]  /*10a0*/  @!P0 BRA `(.L_x_14) ;  /* 0x0000000000088947 */ /* 0x000fea0003800000 */
[----:B01----:R0:W5:Y:S01]  /*10b0*/  LD.E R9, desc[UR20][R12.64] ;  /* 0x000000140c097980 */ /* 0x003162000c101900 */
[----:B------:R-:W-:Y:S05]  /*10c0*/  BRA `(.L_x_15) ;  /* 0x0000000000207947 */ /* 0x000fea0003800000 */
.L_x_14:
[----:B------:R-:W-:Y:S02]  /*10d0*/  ULDC.64 UR4, c[0x0][0x590] ;  /* 0x0001640000047ab9 */ /* 0x000fe40000000a00 */
[----:B------:R-:W-:-:S04]  /*10e0*/  ISETP.NE.U32.AND P0, PT, RZ, UR4, PT ;  /* 0x00000004ff007c0c */ /* 0x000fc8000bf05070 */
[----:B------:R-:W-:-:S13]  /*10f0*/  ISETP.NE.AND.EX P0, PT, RZ, UR5, PT, P0 ;  /* 0x00000005ff007c0c */ /* 0x000fda000bf05300 */
[----:B------:R-:W-:Y:S05]  /*1100*/  @!P0 BRA `(.L_x_16) ;  /* 0x00000000000c8947 */ /* 0x000fea0003800000 */
[----:B------:R-:W0:Y:S02]  /*1110*/  LDC.64 R12, c[0x0][0x590] ;  /* 0x00016400ff0c7b82 */ /* 0x000e240000000a00 */
[----:B01----:R1:W5:Y:S01]  /*1120*/  LDG.E R9, desc[UR20][R12.64] ;  /* 0x000000140c097981 */ /* 0x003362000c1e1900 */
[----:B------:R-:W-:Y:S05]  /*1130*/  BRA `(.L_x_15) ;  /* 0x0000000000047947 */ /* 0x000fea0003800000 */
.L_x_16:
[----:B01----:R-:W3:Y:S02]  /*1140*/  LDC R9, c[0x0][0x584] ;  /* 0x00016100ff097b82 */ /* 0x003ee40000000800 */
.L_x_15:
[----:B------:R-:W-:-:S13]  /*1150*/  LOP3.LUT P0, RZ, R14, 0xff, RZ, 0xc0, !PT ;  /* 0x000000ff0eff7812 */ /* 0x000fda000780c0ff */
[----:B------:R-:W-:Y:S05]  /*1160*/  @!P0 EXIT ;  /* 0x000000000000894d */ /* 0x000fea0003800000 */
[----:B------:R-:W-:Y:S01]  /*1170*/  ULDC UR4, c[0x0][0x28c] ;  /* 0x0000a30000047ab9 */ /* 0x000fe20000000800 */
[----:B------:R-:W-:Y:S01]  /*1180*/  LOP3.LUT R144, R4, 0x1, RZ, 0xfc, !PT ;  /* 0x0000000104907812 */ /* 0x000fe200078efcff */
[----:B------:R-:W-:-:S04]  /*1190*/  UIADD3 UR4, UR4, 0x7f, URZ ;  /* 0x0000007f04047890 */ /* 0x000fc8000fffe03f */
[----:B------:R-:W-:-:S04]  /*11a0*/  USHF.R.S32.HI UR5, URZ, 0x1f, UR4 ;  /* 0x0000001f3f057899 */ /* 0x000fc80008011404 */
[----:B------:R-:W-:-:S03]  /*11b0*/  ULEA.HI UR5, UR5, UR4, URZ, 0x7 ;  /* 0x0000000405057291 */ /* 0x000fc6000f8f383f */
[----:B------:R-:W-:Y:S01]  /*11c0*/  UMOV UR4, URZ ;  /* 0x0000003f00047c82 */ /* 0x000fe20008000000 */
[----:B------:R-:W-:-:S03]  /*11d0*/  USHF.R.S32.HI UR9, URZ, 0x7, UR5 ;  /* 0x000000073f097899 */ /* 0x000fc60008011405 */
[----:B------:R-:W-:-:S09]  /*11e0*/  UMOV UR5, URZ ;  /* 0x0000003f00057c82 */ /* 0x000fd20008000000 */
.L_x_171:
[----:B01----:R-:W-:Y:S01]  /*11f0*/  LOP3.LUT R12, R0, 0x80, RZ, 0xc0, !PT ;  /* 0x00000080000c7812 */ /* 0x003fe200078ec0ff */
[----:B------:R-:W0:Y:S01]  /*1200*/  S2UR UR13, SR_CgaCtaId ;  /* 0x00000000000d79c3 */ /* 0x000e220000008800 */
[----:B------:R-:W-:Y:S01]  /*1210*/  UMOV UR12, 0x400 ;  /* 0x00000400000c7882 */ /* 0x000fe20000000000 */
[----:B------:R-:W-:Y:S01]  /*1220*/  UMOV UR6, URZ ;  /* 0x0000003f00067c82 */ /* 0x000fe20008000000 */
[----:B------:R-:W-:Y:S01]  /*1230*/  SHF.R.U32.HI R12, RZ, 0x7, R12 ;  /* 0x00000007ff0c7819 */ /* 0x000fe2000001160c */
[----:B------:R-:W-:Y:S01]  /*1240*/  UMOV UR7, URZ ;  /* 0x0000003f00077c82 */ /* 0x000fe20008000000 */
[----:B------:R-:W-:Y:S02]  /*1250*/  CS2R R20, SRZ ;  /* 0x0000000000147805 */ /* 0x000fe4000001ff00 */
[----:B------:R-:W-:Y:S02]  /*1260*/  CS2R R18, SRZ ;  /* 0x0000000000127805 */ /* 0x000fe4000001ff00 */
[----:B------:R-:W-:Y:S01]  /*1270*/  CS2R R22, SRZ ;  /* 0x0000000000167805 */ /* 0x000fe2000001ff00 */
[----:B------:R-:W1:Y:S01]  /*1280*/  LDC R13, c[0x0][0x28c] ;  /* 0x0000a300ff0d7b82 */ /* 0x000e620000000800 */
[----:B----4-:R-:W4:Y:S01]  /*1290*/  SHFL.IDX PT, R12, R12, RZ, 0x1f ;  /* 0x00001fff0c0c7589 */ /* 0x010f2200000e0000 */
[----:B------:R-:W-:-:S02]  /*12a0*/  CS2R R88, SRZ ;  /* 0x0000000000587805 */ /* 0x000fc4000001ff00 */
[----:B------:R-:W-:Y:S02]  /*12b0*/  CS2R R90, SRZ ;  /* 0x00000000005a7805 */ /* 0x000fe4000001ff00 */
[----:B------:R-:W-:Y:S02]  /*12c0*/  CS2R R92, SRZ ;  /* 0x00000000005c7805 */ /* 0x000fe4000001ff00 */
[----:B------:R-:W-:Y:S02]  /*12d0*/  CS2R R94, SRZ ;  /* 0x00000000005e7805 */ /* 0x000fe4000001ff00 */
[----:B------:R-:W-:Y:S02]  /*12e0*/  CS2R R98, SRZ ;  /* 0x0000000000627805 */ /* 0x000fe4000001ff00 */
[----:B------:R-:W-:Y:S02]  /*12f0*/  CS2R R96, SRZ ;  /* 0x0000000000607805 */ /* 0x000fe4000001ff00 */
        /* <DEDUP_REMOVED lines=16> */
[----:B-1----:R-:W-:Y:S02]  /*1400*/  ISETP.GE.AND P0, PT, R13, 0x1, PT ;  /* 0x000000010d00780c */ /* 0x002fe40003f06270 */
[----:B------:R-:W-:Y:S02]  /*1410*/  CS2R R132, SRZ ;  /* 0x0000000000847805 */ /* 0x000fe4000001ff00 */
[----:B----4-:R-:W-:-:S02]  /*1420*/  R2UR UR8, R12 ;  /* 0x000000000c0872ca */ /* 0x010fc400000e0000 */
[----:B------:R-:W-:Y:S02]  /*1430*/  CS2R R134, SRZ ;  /* 0x0000000000867805 */ /* 0x000fe4000001ff00 */
[----:B------:R-:W-:Y:S02]  /*1440*/  CS2R R136, SRZ ;  /* 0x0000000000887805 */ /* 0x000fe4000001ff00 */
[----:B------:R-:W-:Y:S02]  /*1450*/  CS2R R138, SRZ ;  /* 0x00000000008a7805 */ /* 0x000fe4000001ff00 */
[----:B------:R-:W-:Y:S02]  /*1460*/  CS2R R140, SRZ ;  /* 0x00000000008c7805 */ /* 0x000fe4000001ff00 */
[----:B------:R-:W-:Y:S01]  /*1470*/  CS2R R142, SRZ ;  /* 0x00000000008e7805 */ /* 0x000fe2000001ff00 */
[----:B------:R-:W-:Y:S01]  /*1480*/  IMAD.MOV.U32 R145, RZ, RZ, RZ ;  /* 0x000000ffff917224 */ /* 0x000fe200078e00ff */
[----:B------:R-:W-:Y:S01]  /*1490*/  CS2R R56, SRZ ;  /* 0x0000000000387805 */ /* 0x000fe2000001ff00 */
[----:B------:R-:W-:Y:S01]  /*14a0*/  IMAD.MOV.U32 R147, RZ, RZ, RZ ;  /* 0x000000ffff937224 */ /* 0x000fe200078e00ff */
[----:B------:R-:W-:Y:S01]  /*14b0*/  CS2R R58, SRZ ;  /* 0x00000000003a7805 */ /* 0x000fe2000001ff00 */
[----:B------:R-:W-:Y:S01]  /*14c0*/  IMAD.U32 R16, RZ, RZ, UR4 ;  /* 0x00000004ff107e24 */ /* 0x000fe2000f8e00ff */
[----:B------:R-:W-:-:S02]  /*14d0*/  CS2R R60, SRZ ;  /* 0x00000000003c7805 */ /* 0x000fc4000001ff00 */
[----:B------:R-:W-:Y:S01]  /*14e0*/  CS2R R62, SRZ ;  /* 0x00000000003e7805 */ /* 0x000fe2000001ff00 */
[----:B------:R-:W-:Y:S01]  /*14f0*/  ULEA.HI UR10, UR8, UR8, URZ, 0x1 ;  /* 0x00000008080a7291 */ /* 0x000fe2000f8f083f */
[----:B------:R-:W-:Y:S02]  /*1500*/  CS2R R64, SRZ ;  /* 0x0000000000407805 */ /* 0x000fe4000001ff00 */
[----:B------:R-:W-:Y:S02]  /*1510*/  CS2R R66, SRZ ;  /* 0x0000000000427805 */ /* 0x000fe4000001ff00 */
[----:B------:R-:W-:Y:S01]  /*1520*/  CS2R R68, SRZ ;  /* 0x0000000000447805 */ /* 0x000fe2000001ff00 */
[----:B------:R-:W-:Y:S01]  /*1530*/  ULOP3.LUT UR11, UR10, 0x7fffe, URZ, 0xc0, !UPT ;  /* 0x0007fffe0a0b7892 */ /* 0x000fe2000f8ec03f */
[----:B------:R-:W-:Y:S01]  /*1540*/  CS2R R70, SRZ ;  /* 0x0000000000467805 */ /* 0x000fe2000001ff00 */
[----:B0-----:R-:W-:Y:S01]  /*1550*/  ULEA UR10, UR13, UR12, 0x18 ;  /* 0x0000000c0d0a7291 */ /* 0x001fe2000f8ec03f */
[----:B------:R-:W-:Y:S01]  /*1560*/  CS2R R72, SRZ ;  /* 0x0000000000487805 */ /* 0x000fe2000001ff00 */
[----:B------:R-:W-:Y:S01]  /*1570*/  UIADD3 UR11, UR8, -UR11, URZ ;  /* 0x8000000b080b7290 */ /* 0x000fe2000fffe03f */
[----:B------:R-:W-:Y:S01]  /*1580*/  CS2R R74, SRZ ;  /* 0x00000000004a7805 */ /* 0x000fe2000001ff00 */
[----:B------:R-:W-:Y:S01]  /*1590*/  UMOV UR12, UR5 ;  /* 0x00000005000c7c82 */ /* 0x000fe20008000000 */
[----:B------:R-:W-:Y:S01]  /*15a0*/  UMOV UR8, URZ ;  /* 0x0000003f00087c82 */ /* 0x000fe20008000000 */
[----:B------:R-:W-:Y:S01]  /*15b0*/  ULEA UR11, UR11, UR10, 0xd ;  /* 0x0000000a0b0b7291 */ /* 0x000fe2000f8e683f */
[----:B------:R-:W-:-:S02]  /*15c0*/  CS2R R76, SRZ ;  /* 0x00000000004c7805 */ /* 0x000fc4000001ff00 */
[----:B------:R-:W-:Y:S02]  /*15d0*/  CS2R R78, SRZ ;  /* 0x00000000004e7805 */ /* 0x000fe4000001ff00 */
[----:B------:R-:W-:Y:S01]  /*15e0*/  CS2R R80, SRZ ;  /* 0x0000000000507805 */ /* 0x000fe2000001ff00 */
[----:B------:R-:W-:Y:S01]  /*15f0*/  UIADD3 UR11, UR11, 0x100, URZ ;  /* 0x000001000b0b7890 */ /* 0x000fe2000fffe03f */
[----:B------:R-:W-:Y:S02]  /*1600*/  CS2R R82, SRZ ;  /* 0x0000000000527805 */ /* 0x000fe4000001ff00 */
[----:B------:R-:W-:Y:S02]  /*1610*/  CS2R R84, SRZ ;  /* 0x0000000000547805 */ /* 0x000fe4000001ff00 */
[----:B------:R-:W-:Y:S01]  /*1620*/  CS2R R86, SRZ ;  /* 0x0000000000567805 */ /* 0x000fe2000001ff00 */
[----:B------:R-:W-:Y:S01]  /*1630*/  USHF.R.U32.HI UR11, URZ, 0x4, UR11 ;  /* 0x000000043f0b7899 */ /* 0x000fe2000801160b */
[----:B------:R-:W-:-:S02]  /*1640*/  CS2R R24, SRZ ;  /* 0x0000000000187805 */ /* 0x000fc4000001ff00 */
[----:B------:R-:W-:Y:S02]  /*1650*/  CS2R R26, SRZ ;  /* 0x00000000001a7805 */ /* 0x000fe4000001ff00 */
[----:B------:R-:W-:Y:S01]  /*1660*/  CS2R R28, SRZ ;  /* 0x00000000001c7805 */ /* 0x000fe2000001ff00 */
[----:B------:R-:W-:Y:S01]  /*1670*/  ULOP3.LUT UR11, UR11, 0x3fff, URZ, 0xc0, !UPT ;  /* 0x00003fff0b0b7892 */ /* 0x000fe2000f8ec03f */
        /* <DEDUP_REMOVED lines=12> */
[----:B------:R-:W-:Y:S01]  /*1740*/  CS2R R54, SRZ ;  /* 0x0000000000367805 */ /* 0x000fe2000001ff00 */
[----:B--23--:R-:W-:Y:S06]  /*1750*/  @!P0 BRA `(.L_x_17) ;  /* 0x0000000800a08947 */ /* 0x00cfec0003800000 */
[----:B------:R-:W-:-:S13]  /*1760*/  ISETP.NE.AND P1, PT, R144, 0x3, PT ;  /* 0x000000039000780c */ /* 0x000fda0003f25270 */
[----:B------:R-:W-:Y:S05]  /*1770*/  @!P1 BRA `(.L_x_18) ;  /* 0x0000000000049947 */ /* 0x000fea0003800000 */
[----:B------:R-:W-:Y:S01]  /*1780*/  BPT.TRAP 0x1 ;  /* 0x000000040000795c */ /* 0x000fe20000300000 */
.L_x_18:
[----:B------:R-:W-:Y:S01]  /*1790*/  ULEA UR6, UR5, UR10, 0x3 ;  /* 0x0000000a05067291 */ /* 0x000fe2000f8e183f */
[----:B------:R-:W-:-:S05]  /*17a0*/  IMAD.U32 R12, RZ, RZ, UR4 ;  /* 0x00000004ff0c7e24 */ /* 0x000fca000f8e00ff */
[----:B------:R-:W-:-:S04]  /*17b0*/  SHF.L.U32 R12, R12, 0x1f, RZ ;  /* 0x0000001f0c0c7819 */ /* 0x000fc800000006ff */
[----:B------:R0:W1:Y:S01]  /*17c0*/  SYNCS.PHASECHK.TRANS64.TRYWAIT P0, [UR6], R12 ;  /* 0x0000000cff0075a7 */ /* 0x0000620008000146 */
[----:B------:R-:W-:Y:S05]  /*17d0*/  @!P1 BRA `(.L_x_19) ;  /* 0x0000000000049947 */ /* 0x000fea0003800000 */
[----:B------:R-:W-:Y:S01]  /*17e0*/  BPT.TRAP 0x1 ;  /* 0x000000040000795c */ /* 0x000fe20000300000 */
.L_x_19:
[----:B-1----:R-:W-:Y:S05]  /*17f0*/  @P0 BRA `(.L_x_20) ;  /* 0x0000000000080947 */ /* 0x002fea0003800000 */
[----:B------:R-:W1:Y:S02]  /*1800*/  SYNCS.PHASECHK.TRANS64.TRYWAIT P0, [UR6], R12 ;  /* 0x0000000cff0075a7 */ /* 0x000e640008000146 */
[----:B-1----:R-:W-:Y:S05]  /*1810*/  @!P0 BRA `(.L_x_21) ;  /* 0x0000008000588947 */ /* 0x002fea0003800000 */
.L_x_20:
[----:B------:R-:W-:Y:S01]  /*1820*/  UIADD3 UR6, UR10, 0x28100, URZ ;  /* 0x000281000a067890 */ /* 0x000fe2000fffe03f */
[----:B------:R-:W-:Y:S01]  /*1830*/  WARPGROUP.ARRIVE ;  /* 0x00000000000079c5 */ /* 0x000fe20000000000 */
[----:B------:R-:W-:Y:S01]  /*1840*/  ULOP3.LUT UR8, UR11, 0x10000, URZ, 0xfc, !UPT ;  /* 0x000100000b087892 */ /* 0x000fe2000f8efc3f */
[----:B------:R-:W-:Y:S01]  /*1850*/  CS2R R20, SRZ ;  /* 0x0000000000147805 */ /* 0x000fe2000001ff00 */
[----:B------:R-:W-:Y:S01]  /*1860*/  USHF.R.U32.HI UR6, URZ, 0x4, UR6 ;  /* 0x000000043f067899 */ /* 0x000fe20008011606 */
[----:B------:R-:W-:Y:S01]  /*1870*/  CS2R R18, SRZ ;  /* 0x0000000000127805 */ /* 0x000fe2000001ff00 */
[----:B------:R-:W-:Y:S01]  /*1880*/  ULEA UR8, UR5, UR8, 0xb ;  /* 0x0000000805087291 */ /* 0x000fe2000f8e583f */
[----:B------:R-:W-:Y:S01]  /*1890*/  CS2R R22, SRZ ;  /* 0x0000000000167805 */ /* 0x000fe2000001ff00 */
[----:B------:R-:W-:Y:S01]  /*18a0*/  ULOP3.LUT UR6, UR6, 0x3fff, URZ, 0xc0, !UPT ;  /* 0x00003fff06067892 */ /* 0x000fe2000f8ec03f */
[----:B------:R-:W-:Y:S01]  /*18b0*/  CS2R R88, SRZ ;  /* 0x0000000000587805 */ /* 0x000fe2000001ff00 */
[----:B------:R-:W-:Y:S01]  /*18c0*/  UMOV UR13, 0x40000040 ;  /* 0x40000040000d7882 */ /* 0x000fe20000000000 */
[----:B------:R-:W-:Y:S01]  /*18d0*/  UMOV UR15, 0x40000040 ;  /* 0x40000040000f7882 */ /* 0x000fe20000000000 */
[----:B------:R-:W-:Y:S01]  /*18e0*/  ULOP3.LUT UR6, UR6, 0x10000, URZ, 0xfc, !UPT ;  /* 0x0001000006067892 */ /* 0x000fe2000f8efc3f */
[----:B------:R-:W-:Y:S01]  /*18f0*/  CS2R R90, SRZ ;  /* 0x00000000005a7805 */ /* 0x000fe2000001ff00 */
[----:B------:R-:W-:Y:S01]  /*1900*/  UMOV UR12, UR8 ;  /* 0x00000008000c7c82 */ /* 0x000fe20008000000 */
[----:B------:R-:W-:Y:S01]  /*1910*/  CS2R R92, SRZ ;  /* 0x00000000005c7805 */ /* 0x000fe2000001ff00 */
[----:B------:R-:W-:Y:S01]  /*1920*/  ULEA UR7, UR5, UR6, 0x9 ;  /* 0x0000000605077291 */ /* 0x000fe2000f8e483f */
[----:B------:R-:W-:Y:S01]  /*1930*/  CS2R R94, SRZ ;  /* 0x00000000005e7805 */ /* 0x000fe2000001ff00 */
[----:B------:R-:W-:Y:S01]  /*1940*/  UIADD3 UR6, UR8, 0x400, URZ ;  /* 0x0000040008067890 */ /* 0x000fe2000fffe03f */
[----:B------:R-:W-:-:S02]  /*1950*/  CS2R R98, SRZ ;  /* 0x0000000000627805 */ /* 0x000fc4000001ff00 */
[----:B------:R-:W-:Y:S02]  /*1960*/  CS2R R96, SRZ ;  /* 0x0000000000607805 */ /* 0x000fe4000001ff00 */
[----:B------:R-:W-:Y:S02]  /*1970*/  CS2R R100, SRZ ;  /* 0x0000000000647805 */ /* 0x000fe4000001ff00 */
[----:B------:R-:W-:Y:S01]  /*1980*/  CS2R R102, SRZ ;  /* 0x0000000000667805 */ /* 0x000fe2000001ff00 */
[----:B------:R-:W-:Y:S01]  /*1990*/  UMOV UR14, UR7 ;  /* 0x00000007000e7c82 */ /* 0x000fe20008000000 */
[----:B------:R-:W-:Y:S01]  /*19a0*/  CS2R R104, SRZ ;  /* 0x0000000000687805 */ /* 0x000fe2000001ff00 */
[----:B------:R-:W-:Y:S01]  /*19b0*/  QGMMA.64x64x32.F32.E5M2.E5M2 R56, gdesc[UR12], RZ, !UPT ;  /* 0x00e000000c3879f3 */ /* 0x000fe2000c7038ff */
[----:B------:R-:W-:Y:S01]  /*19c0*/  UMOV UR12, UR6 ;  /* 0x00000006000c7c82 */ /* 0x000fe20008000000 */
[----:B------:R-:W-:Y:S01]  /*19d0*/  UMOV UR13, 0x40000040 ;  /* 0x40000040000d7882 */ /* 0x000fe20000000000 */
[----:B------:R-:W-:Y:S01]  /*19e0*/  UIADD3 UR6, UR8, 0x402, URZ ;  /* 0x0000040208067890 */ /* 0x000fe2000fffe03f */
[----:B------:R-:W-:Y:S01]  /*19f0*/  QGMMA.64x64x32.F32.E5M2.E5M2 R24, gdesc[UR12], RZ, !UPT ;  /* 0x00e000000c1879f3 */ /* 0x000fe2000c7038ff */
[----:B------:R-:W-:Y:S01]  /*1a00*/  UIADD3 UR12, UR8, 0x2, URZ ;  /* 0x00000002080c7890 */ /* 0x000fe2000fffe03f */
[----:B------:R-:W-:Y:S01]  /*1a10*/  CS2R R106, SRZ ;  /* 0x00000000006a7805 */ /* 0x000fe2000001ff00 */
[----:B------:R-:W-:Y:S01]  /*1a20*/  UIADD3 UR14, UR7, 0x2, URZ ;  /* 0x00000002070e7890 */ /* 0x000fe2000fffe03f */
[----:B------:R-:W-:Y:S01]  /*1a30*/  CS2R R110, SRZ ;  /* 0x00000000006e7805 */ /* 0x000fe2000001ff00 */
[----:B------:R-:W-:Y:S01]  /*1a40*/  UMOV UR13, 0x40000040 ;  /* 0x40000040000d7882 */ /* 0x000fe20000000000 */
[----:B------:R-:W-:Y:S01]  /*1a50*/  UMOV UR15, 0x40000040 ;  /* 0x40000040000f7882 */ /* 0x000fe20000000000 */
        /* <DEDUP_REMOVED lines=16> */
[----:B------:R-:W-:Y:S01]  /*1b60*/  CS2R R142, SRZ ;  /* 0x00000000008e7805 */ /* 0x000fe2000001ff00 */
[----:B------:R-:W-:Y:S02]  /*1b70*/  IMAD.MOV.U32 R145, RZ, RZ, RZ ;  /* 0x000000ffff917224 */ /* 0x000fe400078e00ff */
[----:B------:R-:W-:Y:S01]  /*1b80*/  IMAD.MOV.U32 R147, RZ, RZ, RZ ;  /* 0x000000ffff937224 */ /* 0x000fe200078e00ff */
[----:B------:R-:W-:Y:S01]  /*1b90*/  QGMMA.64x64x32.F32.E5M2.E5M2 R56, gdesc[UR12], R56 ;  /* 0x00e000000c3879f3 */ /* 0x000fe20008703838 */
[----:B------:R-:W-:Y:S01]  /*1ba0*/  UMOV UR12, UR6 ;  /* 0x00000006000c7c82 */ /* 0x000fe20008000000 */
[----:B------:R-:W-:Y:S01]  /*1bb0*/  UMOV UR13, 0x40000040 ;  /* 0x40000040000d7882 */ /* 0x000fe20000000000 */
[----:B------:R-:W-:Y:S01]  /*1bc0*/  UIADD3 UR6, UR8, 0x404, URZ ;  /* 0x0000040408067890 */ /* 0x000fe2000fffe03f */
[----:B------:R-:W-:Y:S01]  /*1bd0*/  QGMMA.64x64x32.F32.E5M2.E5M2 R24, gdesc[UR12], R24 ;  /* 0x00e000000c1879f3 */ /* 0x000fe20008703818 */
[----:B------:R-:W-:-:S02]  /*1be0*/  UIADD3 UR12, UR8, 0x4, URZ ;  /* 0x00000004080c7890 */ /* 0x000fc4000fffe03f */
[----:B------:R-:W-:Y:S01]  /*1bf0*/  UIADD3 UR14, UR7, 0x4, URZ ;  /* 0x00000004070e7890 */ /* 0x000fe2000fffe03f */
[----:B------:R-:W-:Y:S01]  /*1c00*/  UMOV UR13, 0x40000040 ;  /* 0x40000040000d7882 */ /* 0x000fe20000000000 */
[----:B------:R-:W-:-:S07]  /*1c10*/  UMOV UR15, 0x40000040 ;  /* 0x40000040000f7882 */ /* 0x000fce0000000000 */
[----:B------:R-:W-:Y:S01]  /*1c20*/  QGMMA.64x64x32.F32.E5M2.E5M2 R56, gdesc[UR12], R56 ;  /* 0x00e000000c3879f3 */ /* 0x000fe20008703838 */
[----:B------:R-:W-:Y:S01]  /*1c30*/  UMOV UR12, UR6 ;  /* 0x00000006000c7c82 */ /* 0x000fe20008000000 */
[----:B------:R-:W-:Y:S01]  /*1c40*/  UMOV UR13, 0x40000040 ;  /* 0x40000040000d7882 */ /* 0x000fe20000000000 */
[----:B------:R-:W-:Y:S01]  /*1c50*/  UMOV UR6, 0x4 ;  /* 0x0000000400067882 */ /* 0x000fe20000000000 */
[----:B------:R-:W-:Y:S01]  /*1c60*/  QGMMA.64x64x32.F32.E5M2.E5M2 R24, gdesc[UR12], R24 ;  /* 0x00e000000c1879f3 */ /* 0x000fe20008703818 */
[----:B------:R-:W-:Y:S02]  /*1c70*/  UIADD3 UR14, UR7, 0x6, URZ ;  /* 0x00000006070e7890 */ /* 0x000fe4000fffe03f */
[----:B------:R-:W-:Y:S01]  /*1c80*/  UIADD3 UR12, UR8, 0x6, URZ ;  /* 0x00000006080c7890 */ /* 0x000fe2000fffe03f */
[----:B------:R-:W-:Y:S01]  /*1c90*/  ULDC UR7, c[0x0][0x50c] ;  /* 0x0001430000077ab9 */ /* 0x000fe20000000800 */
[----:B------:R-:W-:Y:S02]  /*1ca0*/  UIADD3 UR8, UR8, 0x406, URZ ;  /* 0x0000040608087890 */ /* 0x000fe4000fffe03f */
[----:B------:R-:W-:Y:S01]  /*1cb0*/  UISETP.NE.AND UP0, UPT, UR7, 0x4, UPT ;  /* 0x000000040700788c */ /* 0x000fe2000bf05270 */
[----:B------:R-:W-:Y:S01]  /*1cc0*/  UMOV UR13, 0x40000040 ;  /* 0x40000040000d7882 */ /* 0x000fe20000000000 */
[----:B------:R-:W-:-:S02]  /*1cd0*/  UMOV UR15, 0x40000040 ;  /* 0x40000040000f7882 */ /* 0x000fc40000000000 */
[----:B------:R-:W-:-:S06]  /*1ce0*/  USEL UR7, URZ, 0x1, UP0 ;  /* 0x000000013f077887 */ /* 0x000fcc0008000000 */
[----:B------:R-:W-:Y:S01]  /*1cf0*/  ISETP.NE.AND P0, PT, RZ, UR7, PT ;  /* 0x00000007ff007c0c */ /* 0x000fe2000bf05270 */
[----:B------:R-:W-:Y:S01]  /*1d00*/  QGMMA.64x64x32.F32.E5M2.E5M2 R56, gdesc[UR12], R56 ;  /* 0x00e000000c3879f3 */ /* 0x000fe20008703838 */
[----:B------:R-:W-:Y:S01]  /*1d10*/  UMOV UR12, UR8 ;  /* 0x00000008000c7c82 */ /* 0x000fe20008000000 */
[----:B------:R-:W-:Y:S02]  /*1d20*/  UMOV UR13, 0x40000040 ;  /* 0x40000040000d7882 */ /* 0x000fe40000000000 */
[----:B------:R-:W-:Y:S08]  /*1d30*/  QGMMA.64x64x32.F32.E5M2.E5M2 R24, gdesc[UR12], R24, gsb0 ;  /* 0x00e000000c1879f3 */ /* 0x000ff00008003818 */
[----:B------:R-:W-:Y:S05]  /*1d40*/  @!P0 BRA `(.L_x_22) ;  /* 0x0000000400088947 */ /* 0x000fea0003800000 */
[----:B------:R-:W-:Y:S02]  /*1d50*/  WARPGROUP.DEPBAR.LE gsb0, 0x0 ;  /* 0x00008000000079c5 */ /* 0x000fe40000010000 */
[----:B------:R-:W-:-:S01]  /*1d60*/  FADD R147, RZ, R56 ;  /* 0x00000038ff937221 */ /* 0x000fc20000000000 */
[----:B------:R-:W-:Y:S01]  /*1d70*/  FADD R142, RZ, R57 ;  /* 0x00000039ff8e7221 */ /* 0x000fe20000000000 */
        /* <DEDUP_REMOVED lines=62> */
[----:B------:R-:W-:-:S06]  /*2160*/  UMOV UR6, URZ ;  /* 0x0000003f00067c82 */ /* 0x000fcc0008000000 */
.L_x_22:
[----:B------:R-:W-:-:S04]  /*2170*/  UIADD3 UR12, UR5, 0x1, URZ ;  /* 0x00000001050c7890 */ /* 0x000fc8000fffe03f */
[----:B------:R-:W-:-:S04]  /*2180*/  UISETP.NE.AND UP0, UPT, UR12, 0x5, UPT ;  /* 0x000000050c00788c */ /* 0x000fc8000bf05270 */
[----:B------:R-:W-:Y:S02]  /*2190*/  USEL UR8, URZ, 0x1, UP0 ;  /* 0x000000013f087887 */ /* 0x000fe40008000000 */
[----:B------:R-:W-:Y:S02]  /*21a0*/  USEL UR12, UR12, URZ, UP0 ;  /* 0x0000003f0c0c7287 */ /* 0x000fe40008000000 */
[----:B------:R-:W-:-:S06]  /*21b0*/  ULOP3.LUT UR8, UR4, UR8, URZ, 0x3c, !UPT ;  /* 0x0000000804087292 */ /* 0x000fcc000f8e3c3f */
[----:B------:R-:W-:Y:S01]  /*21c0*/  IMAD.U32 R16, RZ, RZ, UR8 ;  /* 0x00000008ff107e24 */ /* 0x000fe2000f8e00ff */
[----:B------:R-:W-:-:S06]  /*21d0*/  UMOV UR8, 0x1 ;  /* 0x0000000100087882 */ /* 0x000fcc0000000000 */
.L_x_17:
[----:B------:R-:W-:-:S04]  /*21e0*/  UISETP.LT.AND UP0, UPT, UR9, 0x1, UPT ;  /* 0x000000010900788c */ /* 0x000fc8000bf01270 */
[----:B------:R-:W-:-:S04]  /*21f0*/  USEL UR13, UR9, 0x1, UP0 ;  /* 0x00000001090d7887 */ /* 0x000fc80008000000 */
[----:B------:R-:W-:-:S04]  /*2200*/  UIADD3 UR13, UR9, -UR13, URZ ;  /* 0x8000000d090d7290 */ /* 0x000fc8000fffe03f */
[----:B------:R-:W-:-:S06]  /*2210*/  UISETP.GE.AND UP0, UPT, UR13, 0x1, UPT ;  /* 0x000000010d00788c */ /* 0x000fcc000bf06270 */
[----:B------:R-:W-:-:S13]  /*2220*/  PLOP3.LUT P0, PT, PT, PT, UP0, 0x80, 0x0 ;  /* 0x000000000000781c */ /* 0x000fda0003f0f008 */
[----:B------:R-:W-:Y:S05]  /*2230*/  @!P0 BRA `(.L_x_23) ;  /* 0x0000000800788947 */ /* 0x000fea0003800000 */
[----:B01----:R-:W-:Y:S01]  /*2240*/  IMAD.U32 R12, RZ, RZ, UR13 ;  /* 0x0000000dff0c7e24 */ /* 0x003fe2000f8e00ff */
[----:B------:R-:W-:Y:S01]  /*2250*/  ULDC UR14, c[0x0][0x50c] ;  /* 0x00014300000e7ab9 */ /* 0x000fe20000000800 */
[----:B------:R-:W-:-:S07]  /*2260*/  IMAD.U32 R13, RZ, RZ, UR5 ;  /* 0x00000005ff0d7e24 */ /* 0x000fce000f8e00ff */
.L_x_31:
[----:B------:R-:W-:-:S13]  /*2270*/  ISETP.NE.AND P1, PT, R144, 0x3, PT ;  /* 0x000000039000780c */ /* 0x000fda0003f25270 */
[----:B------:R-:W-:Y:S05]  /*2280*/  @!P1 BRA `(.L_x_24) ;  /* 0x0000000000049947 */ /* 0x000fea0003800000 */
[----:B------:R-:W-:Y:S01]  /*2290*/  BPT.TRAP 0x1 ;  /* 0x000000040000795c */ /* 0x000fe20000300000 */
.L_x_24:
[----:B------:R-:W0:Y:S01]  /*22a0*/  S2UR UR13, SR_CgaCtaId ;  /* 0x00000000000d79c3 */ /* 0x000e220000008800 */
[----:B------:R-:W-:Y:S01]  /*22b0*/  UMOV UR10, 0x400 ;  /* 0x00000400000a7882 */ /* 0x000fe20000000000 */
[----:B------:R-:W-:Y:S01]  /*22c0*/  SHF.L.U32 R14, R16, 0x1f, RZ ;  /* 0x0000001f100e7819 */ /* 0x000fe200000006ff */
[----:B0-----:R-:W-:-:S04]  /*22d0*/  ULEA UR10, UR13, UR10, 0x18 ;  /* 0x0000000a0d0a7291 */ /* 0x001fc8000f8ec03f */
[----:B------:R-:W-:-:S09]  /*22e0*/  ULEA UR13, UR12, UR10, 0x3 ;  /* 0x0000000a0c0d7291 */ /* 0x000fd2000f8e183f */
[----:B------:R0:W1:Y:S01]  /*22f0*/  SYNCS.PHASECHK.TRANS64.TRYWAIT P0, [UR13], R14 ;  /* 0x0000000eff0075a7 */ /* 0x000062000800014d */
[----:B------:R-:W-:Y:S05]  /*2300*/  @!P1 BRA `(.L_x_25) ;  /* 0x0000000000049947 */ /* 0x000fea0003800000 */
[----:B------:R-:W-:Y:S01]  /*2310*/  BPT.TRAP 0x1 ;  /* 0x000000040000795c */ /* 0x000fe20000300000 */
.L_x_25:
[----:B-1----:R-:W-:Y:S05]  /*2320*/  @P0 BRA `(.L_x_26) ;  /* 0x0000000000080947 */ /* 0x002fea0003800000 */
[----:B------:R-:W1:Y:S02]  /*2330*/  SYNCS.PHASECHK.TRANS64.TRYWAIT P0, [UR13], R14 ;  /* 0x0000000eff0075a7 */ /* 0x000e64000800014d */
[----:B-1----:R-:W-:Y:S05]  /*2340*/  @!P0 BRA `(.L_x_27) ;  /* 0x0000007400a48947 */ /* 0x002fea0003800000 */
.L_x_26:
[----:B------:R-:W-:Y:S01]  /*2350*/  UIADD3 UR13, UR10, 0x28100, URZ ;  /* 0x000281000a0d7890 */ /* 0x000fe2000fffe03f */
[----:B------:R-:W-:Y:S01]  /*2360*/  WARPGROUP.ARRIVE ;  /* 0x00000000000079c5 */ /* 0x000fe20000000000 */
[----:B------:R-:W-:Y:S02]  /*2370*/  UISETP.NE.AND UP0, UPT, UR7, URZ, UPT ;  /* 0x0000003f0700728c */ /* 0x000fe4000bf05270 */
[----:B------:R-:W-:Y:S02]  /*2380*/  USHF.R.U32.HI UR13, URZ, 0x4, UR13 ;  /* 0x000000043f0d7899 */ /* 0x000fe4000801160d */
[----:B------:R-:W-:Y:S02]  /*2390*/  USEL UR8, UR8, URZ, !UP0 ;  /* 0x0000003f08087287 */ /* 0x000fe4000c000000 */
[----:B------:R-:W-:Y:S02]  /*23a0*/  ULOP3.LUT UR13, UR13, 0x3fff, URZ, 0xc0, !UPT ;  /* 0x00003fff0d0d7892 */ /* 0x000fe4000f8ec03f */
[----:B------:R-:W-:-:S02]  /*23b0*/  ULOP3.LUT UR7, UR11, 0x10000, URZ, 0xfc, !UPT ;  /* 0x000100000b077892 */ /* 0x000fc4000f8efc3f */
[----:B------:R-:W-:Y:S02]  /*23c0*/  ULOP3.LUT UR13, UR13, 0x10000, URZ, 0xfc, !UPT ;  /* 0x000100000d0d7892 */ /* 0x000fe4000f8efc3f */
[----:B------:R-:W-:Y:S02]  /*23d0*/  UISETP.NE.U32.AND UP0, UPT, UR8, URZ, UPT ;  /* 0x0000003f0800728c */ /* 0x000fe4000bf05070 */
[----:B------:R-:W-:Y:S02]  /*23e0*/  ULEA UR8, UR12, UR7, 0xb ;  /* 0x000000070c087291 */ /* 0x000fe4000f8e583f */
[----:B------:R-:W-:Y:S02]  /*23f0*/  ULEA UR7, UR12, UR13, 0x9 ;  /* 0x0000000d0c077291 */ /* 0x000fe4000f8e483f */
[----:B------:R-:W-:Y:S01]  /*2400*/  UIADD3 UR13, UR8, 0x400, URZ ;  /* 0x00000400080d7890 */ /* 0x000fe2000fffe03f */
[----:B------:R-:W-:Y:S02]  /*2410*/  UMOV UR17, 0x40000040 ;  /* 0x4000004000117882 */ /* 0x000fe40000000000 */
[----:B------:R-:W-:Y:S01]  /*2420*/  UMOV UR16, UR8 ;  /* 0x0000000800107c82 */ /* 0x000fe20008000000 */
[----:B------:R-:W-:Y:S01]  /*2430*/  UMOV UR19, 0x40000040 ;  /* 0x4000004000137882 */ /* 0x000fe20000000000 */
[----:B------:R-:W-:Y:S01]  /*2440*/  UMOV UR18, UR7 ;  /* 0x0000000700127c82 */ /* 0x000fe20008000000 */
[----:B------:R-:W-:Y:S01]  /*2450*/  UIADD3 UR6, UR6, 0x4, URZ ;  /* 0x0000000406067890 */ /* 0x000fe2000fffe03f */
[----:B------:R-:W-:Y:S01]  /*2460*/  QGMMA.64x64x32.F32.E5M2.E5M2 R56, gdesc[UR16], R56, UP0 ;  /* 0x00e00000103879f3 */ /* 0x000fe2000bf03838 */
[----:B------:R-:W-:Y:S01]  /*2470*/  UMOV UR16, UR13 ;  /* 0x0000000d00107c82 */ /* 0x000fe20008000000 */
[----:B------:R-:W-:Y:S01]  /*2480*/  UMOV UR17, 0x40000040 ;  /* 0x4000004000117882 */ /* 0x000fe20000000000 */
[----:B------:R-:W-:Y:S01]  /*2490*/  UIADD3 UR13, UR8, 0x402, URZ ;  /* 0x00000402080d7890 */ /* 0x000fe2000fffe03f */
[----:B------:R-:W-:Y:S01]  /*24a0*/  QGMMA.64x64x32.F32.E5M2.E5M2 R24, gdesc[UR16], R24, UP0 ;  /* 0x00e00000101879f3 */ /* 0x000fe2000bf03818 */
[----:B------:R-:W-:-:S02]  /*24b0*/  UIADD3 UR16, UR8, 0x2, URZ ;  /* 0x0000000208107890 */ /* 0x000fc4000fffe03f */
[----:B------:R-:W-:Y:S01]  /*24c0*/  UIADD3 UR18, UR7, 0x2, URZ ;  /* 0x0000000207127890 */ /* 0x000fe2000fffe03f */
[----:B------:R-:W-:Y:S01]  /*24d0*/  UMOV UR17, 0x40000040 ;  /* 0x4000004000117882 */ /* 0x000fe20000000000 */
[----:B------:R-:W-:Y:S01]  /*24e0*/  UMOV UR19, 0x40000040 ;  /* 0x4000004000137882 */ /* 0x000fe20000000000 */
[----:B------:R-:W-:-:S06]  /*24f0*/  UISETP.NE.AND UP0, UPT, UR6, UR14, UPT ;  /* 0x0000000e0600728c */ /* 0x000fcc000bf05270 */
[----:B------:R-:W-:Y:S01]  /*2500*/  QGMMA.64x64x32.F32.E5M2.E5M2 R56, gdesc[UR16], R56 ;  /* 0x00e00000103879f3 */ /* 0x000fe20008703838 */
[----:B------:R-:W-:Y:S01]  /*2510*/  UMOV UR16, UR13 ;  /* 0x0000000d00107c82 */ /* 0x000fe20008000000 */
[----:B------:R-:W-:Y:S01]  /*2520*/  UMOV UR17, 0x40000040 ;  /* 0x4000004000117882 */ /* 0x000fe20000000000 */
[----:B------:R-:W-:Y:S01]  /*2530*/  UIADD3 UR13, UR8, 0x404, URZ ;  /* 0x00000404080d7890 */ /* 0x000fe2000fffe03f */
[----:B------:R-:W-:Y:S01]  /*2540*/  QGMMA.64x64x32.F32.E5M2.E5M2 R24, gdesc[UR16], R24 ;  /* 0x00e00000101879f3 */ /* 0x000fe20008703818 */
[----:B------:R-:W-:Y:S02]  /*2550*/  UIADD3 UR16, UR8, 0x4, URZ ;  /* 0x0000000408107890 */ /* 0x000fe4000fffe03f */
[----:B------:R-:W-:Y:S01]  /*2560*/  UIADD3 UR18, UR7, 0x4, URZ ;  /* 0x0000000407127890 */ /* 0x000fe2000fffe03f */
[----:B------:R-:W-:Y:S01]  /*2570*/  UMOV UR17, 0x40000040 ;  /* 0x4000004000117882 */ /* 0x000fe20000000000 */
[----:B------:R-:W-:-:S07]  /*2580*/  UMOV UR19, 0x40000040 ;  /* 0x4000004000137882 */ /* 0x000fce0000000000 */
[----:B------:R-:W-:Y:S01]  /*2590*/  QGMMA.64x64x32.F32.E5M2.E5M2 R56, gdesc[UR16], R56 ;  /* 0x00e00000103879f3 */ /* 0x000fe20008703838 */
[----:B------:R-:W-:Y:S01]  /*25a0*/  UMOV UR16, UR13 ;  /* 0x0000000d00107c82 */ /* 0x000fe20008000000 */
[----:B------:R-:W-:Y:S02]  /*25b0*/  UMOV UR17, 0x40000040 ;  /* 0x4000004000117882 */ /* 0x000fe40000000000 */
[----:B------:R-:W-:Y:S01]  /*25c0*/  QGMMA.64x64x32.F32.E5M2.E5M2 R24, gdesc[UR16], R24 ;  /* 0x00e00000101879f3 */ /* 0x000fe20008703818 */
[----:B------:R-:W-:Y:S02]  /*25d0*/  UIADD3 UR16, UR8, 0x6, URZ ;  /* 0x0000000608107890 */ /* 0x000fe4000fffe03f */
[----:B------:R-:W-:Y:S02]  /*25e0*/  UIADD3 UR18, UR7, 0x6, URZ ;  /* 0x0000000607127890 */ /* 0x000fe4000fffe03f */
[----:B------:R-:W-:Y:S01]  /*25f0*/  UIADD3 UR8, UR8, 0x406, URZ ;  /* 0x0000040608087890 */ /* 0x000fe2000fffe03f */
[----:B------:R-:W-:Y:S01]  /*2600*/  UMOV UR17, 0x40000040 ;  /* 0x4000004000117882 */ /* 0x000fe20000000000 */
[----:B------:R-:W-:Y:S01]  /*2610*/  UMOV UR19, 0x40000040 ;  /* 0x4000004000137882 */ /* 0x000fe20000000000 */
[----:B------:R-:W-:-:S06]  /*2620*/  USEL UR7, URZ, 0x1, UP0 ;  /* 0x000000013f077887 */ /* 0x000fcc0008000000 */
[----:B------:R-:W-:Y:S01]  /*2630*/  ISETP.NE.AND P0, PT, RZ, UR7, PT ;  /* 0x00000007ff007c0c */ /* 0x000fe2000bf05270 */
[----:B------:R-:W-:Y:S01]  /*2640*/  QGMMA.64x64x32.F32.E5M2.E5M2 R56, gdesc[UR16], R56 ;  /* 0x00e00000103879f3 */ /* 0x000fe20008703838 */
[----:B------:R-:W-:Y:S01]  /*2650*/  UMOV UR16, UR8 ;  /* 0x0000000800107c82 */ /* 0x000fe20008000000 */
[----:B------:R-:W-:Y:S02]  /*2660*/  UMOV UR17, 0x40000040 ;  /* 0x4000004000117882 */ /* 0x000fe40000000000 */
[----:B------:R-:W-:Y:S03]  /*2670*/  QGMMA.64x64x32.F32.E5M2.E5M2 R24, gdesc[UR16], R24, gsb0 ;  /* 0x00e00000101879f3 */ /* 0x000fe60008003818 */
[----:B------:R-:W-:-:S05]  /*2680*/  WARPGROUP.DEPBAR.LE gsb0, 0x1 ;  /* 0x00008000000079c5 */ /* 0x000fca0000010100 */
[----:B------:R-:W-:Y:S05]  /*2690*/  @!P0 BRA `(.L_x_28) ;  /* 0x0000000400088947 */ /* 0x000fea0003800000 */
[----:B------:R-:W-:Y:S02]  /*26a0*/  WARPGROUP.DEPBAR.LE gsb0, 0x0 ;  /* 0x00008000000079c5 */ /* 0x000fe40000010000 */
[----:B------:R-:W-:-:S01]  /*26b0*/  FADD R147, R56, R147 ;  /* 0x0000009338937221 */ /* 0x000fc20000000000 */
[----:B------:R-:W-:Y:S01]  /*26c0*/  FADD R142, R57, R142 ;  /* 0x0000008e398e7221 */ /* 0x000fe20000000000 */
        /* <DEDUP_REMOVED lines=62> */
[----:B------:R-:W-:-:S06]  /*2ab0*/  UMOV UR6, URZ ;  /* 0x0000003f00067c82 */ /* 0x000fcc0008000000 */
.L_x_28:
[----:B------:R-:W-:Y:S05]  /*2ac0*/  @!P1 BRA `(.L_x_29) ;  /* 0x0000000000049947 */ /* 0x000fea0003800000 */
[----:B------:R-:W-:Y:S01]  /*2ad0*/  BPT.TRAP 0x1 ;  /* 0x000000040000795c */ /* 0x000fe20000300000 */
.L_x_29:
[----:B------:R-:W-:-:S13]  /*2ae0*/  ISETP.NE.AND P0, PT, R6, RZ, PT ;  /* 0x000000ff0600720c */ /* 0x000fda0003f05270 */
[----:B01----:R-:W-:-:S05]  /*2af0*/  @P0 LEA R14, R13, UR10, 0x3 ;  /* 0x0000000a0d0e0c11 */ /* 0x003fca000f8e18ff */
[----:B------:R-:W-:-:S05]  /*2b00*/  @P0 VIADD R14, R14, 0x28 ;  /* 0x000000280e0e0836 */ /* 0x000fca0000000000 */
[----:B------:R-:W-:-:S04]  /*2b10*/  @P0 PRMT R14, R5, 0x654, R14 ;  /* 0x00000654050e0816 */ /* 0x000fc8000000000e */
[----:B------:R0:W-:Y:S01]  /*2b20*/  @P0 SYNCS.ARRIVE.TRANS64.RED.A1T0 RZ, [R14+URZ], RZ ;  /* 0x000000ff0eff09a7 */ /* 0x0001e2000810043f */
[----:B------:R-:W-:-:S13]  /*2b30*/  ISETP.GT.U32.AND P0, PT, R4, 0x1, PT ;  /* 0x000000010400780c */ /* 0x000fda0003f04070 */
[----:B0-----:R-:W-:Y:S05]  /*2b40*/  @P0 BRA `(.L_x_30) ;  /* 0x0000000000040947 */ /* 0x001fea0003800000 */
[----:B------:R-:W-:Y:S01]  /*2b50*/  BPT.TRAP 0x1 ;  /* 0x000000040000795c */ /* 0x000fe20000300000 */
.L_x_30:
[----:B------:R-:W-:Y:S01]  /*2b60*/  UIADD3 UR12, UR12, 0x1, URZ ;  /* 0x000000010c0c7890 */ /* 0x000fe2000fffe03f */
[C---:B------:R-:W-:Y:S01]  /*2b70*/  ISETP.GT.AND P1, PT, R12.reuse, 0x1, PT ;  /* 0x000000010c00780c */ /* 0x040fe20003f24270 */
[----:B------:R-:W-:Y:S02]  /*2b80*/  VIADD R13, R13, 0x1 ;  /* 0x000000010d0d7836 */ /* 0x000fe40000000000 */
[----:B------:R-:W-:Y:S01]  /*2b90*/  UISETP.NE.AND UP0, UPT, UR12, 0x5, UPT ;  /* 0x000000050c00788c */ /* 0x000fe2000bf05270 */
[----:B------:R-:W-:Y:S02]  /*2ba0*/  VIADD R12, R12, 0xffffffff ;  /* 0xffffffff0c0c7836 */ /* 0x000fe40000000000 */
[C---:B------:R-:W-:Y:S01]  /*2bb0*/  ISETP.NE.AND P0, PT, R13.reuse, 0x5, PT ;  /* 0x000000050d00780c */ /* 0x040fe20003f05270 */
[----:B------:R-:W-:Y:S02]  /*2bc0*/  USEL UR8, URZ, 0x1, UP0 ;  /* 0x000000013f087887 */ /* 0x000fe40008000000 */
[----:B------:R-:W-:Y:S01]  /*2bd0*/  USEL UR12, UR12, URZ, UP0 ;  /* 0x0000003f0c0c7287 */ /* 0x000fe20008000000 */
[----:B------:R-:W-:-:S03]  /*2be0*/  SEL R13, R13, RZ, P0 ;  /* 0x000000ff0d0d7207 */ /* 0x000fc60000000000 */
[----:B------:R-:W-:Y:S01]  /*2bf0*/  LOP3.LUT R16, R16, UR8, RZ, 0x3c, !PT ;  /* 0x0000000810107c12 */ /* 0x000fe2000f8e3cff */
[----:B------:R-:W-:Y:S01]  /*2c00*/  UMOV UR8, 0x1 ;  /* 0x0000000100087882 */ /* 0x000fe20000000000 */
[----:B------:R-:W-:Y:S06]  /*2c10*/  @P1 BRA `(.L_x_31) ;  /* 0xfffffff400941947 */ /* 0x000fec000383ffff */
.L_x_23:
[----:B------:R-:W-:Y:S01]  /*2c20*/  UISETP.NE.AND UP0, UPT, UR6, URZ, UPT ;  /* 0x0000003f0600728c */ /* 0x000fe2000bf05270 */
[----:B01----:R-:W0:Y:S03]  /*2c30*/  LDC R12, c[0x0][0x28c] ;  /* 0x0000a300ff0c7b82 */ /* 0x003e260000000800 */
[----:B------:R-:W-:-:S06]  /*2c40*/  USEL UR6, URZ, 0x1, !UP0 ;  /* 0x000000013f067887 */ /* 0x000fcc000c000000 */
[----:B------:R-:W-:Y:S02]  /*2c50*/  ISETP.NE.AND P0, PT, RZ, UR6, PT ;  /* 0x00000006ff007c0c */ /* 0x000fe4000bf05270 */
[----:B0-----:R-:W-:-:S11]  /*2c60*/  ISETP.GE.AND P1, PT, R12, 0x1, PT ;  /* 0x000000010c00780c */ /* 0x001fd60003f26270 */
[----:B------:R-:W-:Y:S05]  /*2c70*/  @!P0 BRA `(.L_x_32) ;  /* 0x0000000400048947 */ /* 0x000fea0003800000 */
[----:B------:R-:W-:Y:S02]  /*2c80*/  WARPGROUP.DEPBAR.LE gsb0, 0x0 ;  /* 0x00008000000079c5 */ /* 0x000fe40000010000 */
[----:B------:R-:W-:Y:S01]  /*2c90*/  FADD R147, R56, R147 ;  /* 0x0000009338937221 */ /* 0x000fe20000000000 */
        /* <DEDUP_REMOVED lines=62> */
[----:B------:R-:W-:-:S07]  /*3080*/  FADD R20, R20, R55 ;  /* 0x0000003714147221 */ /* 0x000fce0000000000 */
.L_x_32:
[----:B------:R-:W-:Y:S02]  /*3090*/  WARPGROUP.DEPBAR.LE gsb0, 0x0 ;  /* 0x00008000000079c5 */ /* 0x000fe40000010000 */
[----:B------:R-:W-:Y:S05]  /*30a0*/  @!P1 BRA `(.L_x_33) ;  /* 0x0000000000549947 */ /* 0x000fea0003800000 */
[----:B------:R-:W-:-:S13]  /*30b0*/  ISETP.NE.AND P0, PT, R144, 0x3, PT ;  /* 0x000000039000780c */ /* 0x000fda0003f05270 */
[----:B------:R-:W-:Y:S05]  /*30c0*/  @!P0 BRA `(.L_x_34) ;  /* 0x0000000000048947 */ /* 0x000fea0003800000 */
[----:B------:R-:W-:Y:S01]  /*30d0*/  BPT.TRAP 0x1 ;  /* 0x000000040000795c */ /* 0x000fe20000300000 */
.L_x_34:
[----:B------:R-:W-:Y:S01]  /*30e0*/  ISETP.NE.AND P0, PT, R6, RZ, PT ;  /* 0x000000ff0600720c */ /* 0x000fe20003f05270 */
[----:B------:R-:W-:Y:S01]  /*30f0*/  BSSY B0, `(.L_x_35) ;  /* 0x000000e000007945 */ /* 0x000fe20003800000 */
[----:B------:R-:W-:-:S11]  /*3100*/  ISETP.GT.U32.AND P1, PT, R4, 0x1, PT ;  /* 0x000000010400780c */ /* 0x000fd60003f24070 */
[----:B------:R-:W-:Y:S05]  /*3110*/  @!P0 BRA `(.L_x_36) ;  /* 0x00000000002c8947 */ /* 0x000fea0003800000 */
[----:B------:R-:W-:-:S04]  /*3120*/  UISETP.LT.AND UP0, UPT, UR9, 0x1, UPT ;  /* 0x000000010900788c */ /* 0x000fc8000bf01270 */
[----:B------:R-:W-:-:S04]  /*3130*/  USEL UR8, UR9, 0x1, UP0 ;  /* 0x0000000109087887 */ /* 0x000fc80008000000 */
[----:B------:R-:W-:-:S04]  /*3140*/  UIADD3 UR8, UR5, UR9, -UR8 ;  /* 0x0000000905087290 */ /* 0x000fc8000fffe808 */
[----:B------:R-:W-:-:S04]  /*3150*/  UIMAD.WIDE.U32 UR6, UR8, -0x33333333, URZ ;  /* 0xcccccccd080678a5 */ /* 0x000fc8000f8e003f */
[----:B------:R-:W-:-:S04]  /*3160*/  USHF.R.U32.HI UR6, URZ, 0x2, UR7 ;  /* 0x000000023f067899 */ /* 0x000fc80008011607 */
[----:B------:R-:W-:-:S04]  /*3170*/  UIMAD UR8, UR6, -0x5, UR8 ;  /* 0xfffffffb060878a4 */ /* 0x000fc8000f8e0208 */
[----:B------:R-:W-:-:S04]  /*3180*/  ULEA UR8, UR8, UR10, 0x3 ;  /* 0x0000000a08087291 */ /* 0x000fc8000f8e183f */
[----:B------:R-:W-:-:S06]  /*3190*/  UIADD3 UR8, UR8, 0x28, URZ ;  /* 0x0000002808087890 */ /* 0x000fcc000fffe03f */
[----:B------:R-:W-:-:S05]  /*31a0*/  IMAD.U32 R12, RZ, RZ, UR8 ;  /* 0x00000008ff0c7e24 */ /* 0x000fca000f8e00ff */
[----:B------:R-:W-:-:S04]  /*31b0*/  PRMT R12, R5, 0x654, R12 ;  /* 0x00000654050c7816 */ /* 0x000fc8000000000c */
[----:B------:R0:W-:Y:S03]  /*31c0*/  SYNCS.ARRIVE.TRANS64.RED.A1T0 RZ, [R12+URZ], RZ ;  /* 0x000000ff0cff79a7 */ /* 0x0001e6000810043f */
.L_x_36:
[----:B------:R-:W-:Y:S05]  /*31d0*/  BSYNC B0 ;  /* 0x0000000000007941 */ /* 0x000fea0003800000 */
.L_x_35:
[----:B------:R-:W-:Y:S05]  /*31e0*/  @P1 BRA `(.L_x_33) ;  /* 0x0000000000041947 */ /* 0x000fea0003800000 */
[----:B------:R-:W-:Y:S01]  /*31f0*/  BPT.TRAP 0x1 ;  /* 0x000000040000795c */ /* 0x000fe20000300000 */
.L_x_33:
[----:B------:R-:W1:Y:S01]  /*3200*/  LDC R16, c[0x0][0x288] ;  /* 0x0000a200ff107b82 */ /* 0x000e620000000800 */
[----:B------:R-:W-:Y:S01]  /*3210*/  IMAD.SHL.U32 R33, R11, 0x40, RZ ;  /* 0x000000400b217824 */ /* 0x000fe200078e00ff */
[--C-:B0-----:R-:W-:Y:S01]  /*3220*/  SHF.R.U32.HI R12, RZ, 0x2, R0.reuse ;  /* 0x00000002ff0c7819 */ /* 0x101fe20000011600 */
[----:B------:R-:W-:Y:S01]  /*3230*/  UIADD3 UR5, UR9, UR5, URZ ;  /* 0x0000000509057290 */ /* 0x000fe2000fffe03f */
[----:B------:R-:W-:Y:S01]  /*3240*/  LOP3.LUT R14, R0, 0x60, RZ, 0xc0, !PT ;  /* 0x00000060000e7812 */ /* 0x000fe200078ec0ff */
[----:B------:R-:W-:Y:S01]  /*3250*/  IMAD.SHL.U32 R34, R10, 0x100, RZ ;  /* 0x000001000a227824 */ /* 0x000fe200078e00ff */
[----:B------:R-:W-:Y:S01]  /*3260*/  SHF.R.U32.HI R15, RZ, 0x7, R0 ;  /* 0x00000007ff0f7819 */ /* 0x000fe20000011600 */
[----:B------:R-:W-:Y:S01]  /*3270*/  UISETP.GT.U32.AND UP0, UPT, UR5, 0x4, UPT ;  /* 0x000000040500788c */ /* 0x000fe2000bf04070 */
[----:B------:R-:W-:Y:S01]  /*3280*/  LOP3.LUT R13, R12, 0x7, RZ, 0xc0, !PT ;  /* 0x000000070c0d7812 */ /* 0x000fe200078ec0ff */
[C---:B------:R-:W-:Y:S01]  /*3290*/  IMAD.SHL.U32 R26, R0.reuse, 0x2, RZ ;  /* 0x00000002001a7824 */ /* 0x040fe200078e00ff */
[----:B------:R-:W-:Y:S01]  /*32a0*/  SHF.R.U32.HI R14, RZ, 0x1, R14 ;  /* 0x00000001ff0e7819 */ /* 0x000fe2000001160e */
[----:B------:R-:W-:Y:S01]  /*32b0*/  ULDC UR12, c[0x0][0x284] ;  /* 0x0000a100000c7ab9 */ /* 0x000fe20000000800 */
[----:B------:R-:W-:Y:S01]  /*32c0*/  LOP3.LUT R12, R15, 0x1, RZ, 0xc0, !PT ;  /* 0x000000010f0c7812 */ /* 0x000fe200078ec0ff */
[----:B------:R-:W-:Y:S01]  /*32d0*/  UISETP.LT.U32.AND UP0, UPT, UR9, 0x5, UP0 ;  /* 0x000000050900788c */ /* 0x000fe20008701070 */
[----:B------:R-:W-:Y:S01]  /*32e0*/  IADD3 R17, RZ, -R14, -R13 ;  /* 0x8000000eff117210 */ /* 0x000fe20007ffe80d */
[----:B------:R-:W-:Y:S01]  /*32f0*/  UISETP.GE.U32.AND UP1, UPT, UR9, 0x5, UPT ;  /* 0x000000050900788c */ /* 0x000fe2000bf26070 */
[----:B------:R-:W-:Y:S01]  /*3300*/  LOP3.LUT R15, R0, 0x3, RZ, 0xc0, !PT ;  /* 0x00000003000f7812 */ /* 0x000fe200078ec0ff */
[C---:B------:R-:W-:Y:S01]  /*3310*/  IMAD.SHL.U32 R24, R12.reuse, 0x40, RZ ;  /* 0x000000400c187824 */ /* 0x040fe200078e00ff */
[----:B------:R-:W-:Y:S01]  /*3320*/  SHF.R.S32.HI R29, RZ, 0x1f, R7 ;  /* 0x0000001fff1d7819 */ /* 0x000fe20000011407 */
[----:B------:R-:W-:Y:S01]  /*3330*/  UIMAD.WIDE.U32 UR6, UR5, -0x33333333, URZ ;  /* 0xcccccccd050678a5 */ /* 0x000fe2000f8e003f */
[C---:B------:R-:W-:Y:S01]  /*3340*/  LOP3.LUT R26, R33.reuse, 0x6, R26, 0xf8, !PT ;  /* 0x00000006211a7812 */ /* 0x040fe200078ef81a */
[----:B------:R-:W-:Y:S01]  /*3350*/  USEL UR8, URZ, 0x1, !UP0 ;  /* 0x000000013f087887 */ /* 0x000fe2000c000000 */
[----:B------:R-:W-:Y:S01]  /*3360*/  IMAD R17, R12, -0x40, R17 ;  /* 0xffffffc00c117824 */ /* 0x000fe200078e0211 */
[----:B------:R-:W-:Y:S01]  /*3370*/  ULDC.64 UR10, c[0x0][0x5d0] ;  /* 0x00017400000a7ab9 */ /* 0x000fe20000000a00 */
[----:B-1----:R-:W-:Y:S01]  /*3380*/  ISETP.GE.AND P0, PT, R33, R16, PT ;  /* 0x000000102100720c */ /* 0x002fe20003f06270 */
[----:B------:R-:W-:Y:S01]  /*3390*/  IMAD R12, R15, -0x2, R16 ;  /* 0xfffffffe0f0c7824 */ /* 0x000fe200078e0210 */
[----:B------:R-:W-:Y:S01]  /*33a0*/  SHF.R.S32.HI R27, RZ, 0x1f, R26 ;  /* 0x0000001fff1b7819 */ /* 0x000fe2000001141a */
[----:B------:R-:W-:Y:S01]  /*33b0*/  IMAD R16, R29, UR10, RZ ;  /* 0x0000000a1d107c24 */ /* 0x000fe2000f8e02ff */
[----:B------:R-:W-:Y:S01]  /*33c0*/  ISETP.GE.OR P0, PT, R34, UR12, P0 ;  /* 0x0000000c22007c0c */ /* 0x000fe20008706670 */
[----:B------:R-:W-:Y:S01]  /*33d0*/  USHF.R.U32.HI UR6, URZ, 0x2, UR7 ;  /* 0x000000023f067899 */ /* 0x000fe20008011607 */
[----:B------:R-:W-:Y:S01]  /*33e0*/  LOP3.LUT R35, R24, 0x40, R13, 0xe2, !PT ;  /* 0x0000004018237812 */ /* 0x000fe200078ee20d */
[----:B------:R-:W-:Y:S01]  /*33f0*/  ULOP3.LUT UR4, UR4, UR8, URZ, 0x3c, !UPT ;  /* 0x0000000804047292 */ /* 0x000fe2000f8e3c3f */
[----:B------:R-:W-:Y:S01]  /*3400*/  IMAD.WIDE R24, R10, 0x100, RZ ;  /* 0x000001000a187825 */ /* 0x000fe200078e02ff */
[----:B------:R-:W-:Y:S01]  /*3410*/  UIMAD UR5, UR6, -0x5, UR5 ;  /* 0xfffffffb060578a4 */ /* 0x000fe2000f8e0205 */
[----:B------:R-:W-:Y:S01]  /*3420*/  IADD3 R34, -R34, UR12, R17 ;  /* 0x0000000c22227c10 */ /* 0x000fe2000fffe111 */
[----:B------:R-:W-:Y:S01]  /*3430*/  @UP1 ULOP3.LUT UR4, UR4, 0x1, UR6, 0x78, !UPT ;  /* 0x0000000104041892 */ /* 0x000fe2000f8e7806 */
[C---:B------:R-:W-:Y:S01]  /*3440*/  IMAD R13, R7.reuse, UR11, R16 ;  /* 0x0000000b070d7c24 */ /* 0x040fe2000f8e0210 */
[----:B------:R-:W-:Y:S01]  /*3450*/  LOP3.LUT R35, R24, R35, R14, 0xfe, !PT ;  /* 0x0000002318237212 */ /* 0x000fe200078efe0e */
[----:B------:R-:W-:-:S04]  /*3460*/  IMAD.WIDE.U32 R10, R7, UR10, R26 ;  /* 0x0000000a070a7c25 */ /* 0x000fc8000f8e001a */
[----:B------:R-:W-:Y:S02]  /*3470*/  IMAD.IADD R11, R11, 0x1, R13 ;  /* 0x000000010b0b7824 */ /* 0x000fe400078e020d */
[----:B------:R-:W-:Y:S02]  /*3480*/  IMAD.IADD R33, R12, 0x1, -R33 ;  /* 0x000000010c217824 */ /* 0x000fe400078e0a21 */
[----:B------:R-:W-:Y:S01]  /*3490*/  IMAD.MOV.U32 R32, RZ, RZ, -0x1 ;  /* 0xffffffffff207424 */ /* 0x000fe200078e00ff */
[----:B------:R-:W-:Y:S06]  /*34a0*/  @P0 BRA `(.L_x_37) ;  /* 0x0000004800040947 */ /* 0x000fec0003800000 */
[----:B------:R-:W0:Y:S01]  /*34b0*/  LDC.64 R30, c[0x0][0x5c8] ;  /* 0x00017200ff1e7b82 */ /* 0x000e220000000a00 */
[----:B------:R-:W-:Y:S01]  /*34c0*/  ULDC.64 UR6, c[0x0][0x5c0] ;  /* 0x0001700000067ab9 */ /* 0x000fe20000000a00 */
[----:B------:R-:W-:Y:S01]  /*34d0*/  BSSY B0, `(.L_x_37) ;  /* 0x000047e000007945 */ /* 0x000fe20003800000 */
[-C--:B0-----:R-:W-:Y:S02]  /*34e0*/  IMAD R12, R25, R30.reuse, RZ ;  /* 0x0000001e190c7224 */ /* 0x081fe400078e02ff */
[----:B------:R-:W-:-:S04]  /*34f0*/  IMAD.WIDE.U32 R10, R35, R30, R10 ;  /* 0x0000001e230a7225 */ /* 0x000fc800078e000a */
[----:B------:R-:W-:Y:S01]  /*3500*/  IMAD R15, R35, R31, R12 ;  /* 0x0000001f230f7224 */ /* 0x000fe200078e020c */
[----:B------:R-:W-:Y:S01]  /*3510*/  IADD3 R16, P4, R10, UR6, RZ ;  /* 0x000000060a107c10 */ /* 0x000fe2000ff9e0ff */
[C---:B------:R-:W-:Y:S01]  /*3520*/  IMAD.SHL.U32 R13, R30.reuse, 0x80, RZ ;  /* 0x000000801e0d7824 */ /* 0x040fe200078e00ff */
[C---:B------:R-:W-:Y:S01]  /*3530*/  LEA R28, P2, R30.reuse, R10, 0x3 ;  /* 0x0000000a1e1c7211 */ /* 0x040fe200078418ff */
[----:B------:R-:W-:Y:S01]  /*3540*/  IMAD.IADD R36, R11, 0x1, R15 ;  /* 0x000000010b247824 */ /* 0x000fe200078e020f */
[----:B------:R-:W-:Y:S02]  /*3550*/  SHF.L.U64.HI R11, R30, 0x7, R31 ;  /* 0x000000071e0b7819 */ /* 0x000fe4000001021f */
[----:B------:R-:W-:Y:S02]  /*3560*/  IADD3 R12, P1, P0, R10, UR6, R13 ;  /* 0x000000060a0c7c10 */ /* 0x000fe4000f83e00d */
[----:B------:R-:W-:Y:S02]  /*3570*/  IADD3.X R17, R36, UR7, RZ, P4, !PT ;  /* 0x0000000724117c10 */ /* 0x000fe4000a7fe4ff */
[----:B---3-5:R-:W-:-:S02]  /*3580*/  FSETP.NEU.AND P4, PT, R9, RZ, PT ;  /* 0x000000ff0900720b */ /* 0x028fc40003f8d000 */
[----:B------:R-:W-:Y:S02]  /*3590*/  LEA.HI.X R30, R30, R36, R31, 0x3, P2 ;  /* 0x000000241e1e7211 */ /* 0x000fe400010f1c1f */
[C---:B------:R-:W-:Y:S02]  /*35a0*/  IADD3 R14, P2, R28.reuse, UR6, RZ ;  /* 0x000000061c0e7c10 */ /* 0x040fe4000ff5e0ff */
[----:B------:R-:W-:Y:S02]  /*35b0*/  IADD3 R10, P5, P6, R28, UR6, R13 ;  /* 0x000000061c0a7c10 */ /* 0x000fe4000febe00d */
[--C-:B------:R-:W-:Y:S02]  /*35c0*/  IADD3.X R13, R36, UR7, R11.reuse, P1, P0 ;  /* 0x00000007240d7c10 */ /* 0x100fe40008fe040b */
[C---:B------:R-:W-:Y:S02]  /*35d0*/  IADD3.X R15, R30.reuse, UR7, RZ, P2, !PT ;  /* 0x000000071e0f7c10 */ /* 0x040fe400097fe4ff */
[----:B------:R-:W-:Y:S01]  /*35e0*/  IADD3.X R11, R30, UR7, R11, P5, P6 ;  /* 0x000000071e0b7c10 */ /* 0x000fe2000afec40b */
[----:B------:R-:W-:Y:S06]  /*35f0*/  @!P4 BRA `(.L_x_38) ;  /* 0x00000034009cc947 */ /* 0x000fec0003800000 */
[----:B------:R-:W-:Y:S01]  /*3600*/  ULDC.64 UR6, c[0x0][0x5b8] ;  /* 0x00016e0000067ab9 */ /* 0x000fe20000000a00 */
[----:B------:R-:W-:Y:S01]  /*3610*/  ISETP.GE.AND P0, PT, R34, 0x1, PT ;  /* 0x000000012200780c */ /* 0x000fe20003f06270 */
[----:B------:R-:W-:Y:S01]  /*3620*/  IMAD R28, R29, UR6, RZ ;  /* 0x000000061d1c7c24 */ /* 0x000fe2000f8e02ff */
[----:B------:R-:W-:Y:S01]  /*3630*/  ULDC.64 UR10, c[0x0][0x5a8] ;  /* 0x00016a00000a7ab9 */ /* 0x000fe20000000a00 */
[----:B------:R-:W-:Y:S01]  /*3640*/  IMAD.WIDE.U32 R26, R7, UR6, R26 ;  /* 0x00000006071a7c25 */ /* 0x000fe2000f8e001a */
[----:B------:R-:W-:Y:S01]  /*3650*/  ISETP.LT.OR P4, PT, R33, 0x1, !P0 ;  /* 0x000000012100780c */ /* 0x000fe20004781670 */
[----:B------:R-:W-:Y:S02]  /*3660*/  BSSY B1, `(.L_x_39) ;  /* 0x000000c000017945 */ /* 0x000fe40003800000 */
[----:B------:R-:W-:Y:S01]  /*3670*/  IMAD R7, R7, UR7, R28 ;  /* 0x0000000707077c24 */ /* 0x000fe2000f8e021c */
[----:B------:R-:W-:Y:S02]  /*3680*/  ULDC.64 UR6, c[0x0][0x5b0] ;  /* 0x00016c0000067ab9 */ /* 0x000fe40000000a00 */
[----:B------:R-:W-:-:S02]  /*3690*/  IMAD R30, R25, UR6, RZ ;  /* 0x00000006191e7c24 */ /* 0x000fc4000f8e02ff */
[----:B------:R-:W-:Y:S02]  /*36a0*/  IMAD.IADD R27, R27, 0x1, R7 ;  /* 0x000000011b1b7824 */ /* 0x000fe400078e0207 */
[C---:B------:R-:W-:Y:S02]  /*36b0*/  IMAD R7, R35.reuse, UR7, R30 ;  /* 0x0000000723077c24 */ /* 0x040fe4000f8e021e */
[----:B------:R-:W-:-:S03]  /*36c0*/  IMAD.WIDE.U32 R28, R35, UR6, R26 ;  /* 0x00000006231c7c25 */ /* 0x000fc6000f8e001a */
[----:B------:R-:W-:-:S04]  /*36d0*/  IADD3 R28, P1, R28, UR10, RZ ;  /* 0x0000000a1c1c7c10 */ /* 0x000fc8000ff3e0ff */
[--C-:B------:R-:W-:Y:S02]  /*36e0*/  IADD3.X R29, R29, UR11, R7.reuse, P1, !PT ;  /* 0x0000000b1d1d7c10 */ /* 0x100fe40008ffe407 */
[----:B------:R-:W-:Y:S01]  /*36f0*/  PRMT R7, RZ, 0x7610, R7 ;  /* 0x00007610ff077816 */ /* 0x000fe20000000007 */
[----:B------:R-:W-:Y:S06]  /*3700*/  @P4 BRA `(.L_x_40) ;  /* 0x0000000000044947 */ /* 0x000fec0003800000 */
[----:B------:R0:W5:Y:S02]  /*3710*/  LDG.E.U8 R7, desc[UR20][R28.64] ;  /* 0x000000141c077981 */ /* 0x000164000c1e1100 */
.L_x_40:
[----:B------:R-:W-:Y:S05]  /*3720*/  BSYNC B1 ;  /* 0x0000000000017941 */ /* 0x000fea0003800000 */
.L_x_39:
[----:B-----5:R-:W-:Y:S01]  /*3730*/  LOP3.LUT R7, R7, 0xff, RZ, 0xc0, !PT ;  /* 0x000000ff07077812 */ /* 0x020fe200078ec0ff */
[----:B------:R-:W-:Y:S01]  /*3740*/  BSSY B1, `(.L_x_41) ;  /* 0x000000b000017945 */ /* 0x000fe20003800000 */
[----:B------:R-:W-:Y:S02]  /*3750*/  ISETP.LT.OR P2, PT, R33, 0x2, !P0 ;  /* 0x000000022100780c */ /* 0x000fe40004741670 */
[----:B------:R-:W-:-:S05]  /*3760*/  F2FP.F16.E5M2.UNPACK_B R7, R7 ;  /* 0x00000007ff07723e */ /* 0x000fca00020004ff */
[----:B------:R-:W-:Y:S01]  /*3770*/  HADD2.F32 R30, -RZ, R7.H0_H0 ;  /* 0x20000007ff1e7230 */ /* 0x000fe20000004100 */
[----:B------:R-:W-:-:S04]  /*3780*/  PRMT R7, RZ, 0x7610, R7 ;  /* 0x00007610ff077816 */ /* 0x000fc80000000007 */
[----:B------:R-:W-:-:S04]  /*3790*/  FMUL R30, R30, R9 ;  /* 0x000000091e1e7220 */ /* 0x000fc80000400000 */
[----:B--2---:R-:W-:-:S05]  /*37a0*/  FFMA R30, R147, R8, R30 ;  /* 0x00000008931e7223 */ /* 0x004fca000000001e */
[----:B------:R-:W-:-:S05]  /*37b0*/  F2FP.SATFINITE.E5M2.F32.PACK_AB_MERGE_C R31, RZ, R30, RZ ;  /* 0x0000001eff1f723e */ /* 0x000fca00048060ff */
[----:B------:R1:W-:Y:S01]  /*37c0*/  @!P4 STG.E.U8 desc[UR20][R16.64], R31 ;  /* 0x0000001f1000c986 */ /* 0x0003e2000c101114 */
[----:B------:R-:W-:Y:S05]  /*37d0*/  @P2 BRA `(.L_x_42) ;  /* 0x0000000000042947 */ /* 0x000fea0003800000 */
[----:B------:R2:W5:Y:S02]  /*37e0*/  LDG.E.U8 R7, desc[UR20][R28.64+0x1] ;  /* 0x000001141c077981 */ /* 0x000564000c1e1100 */
.L_x_42:
[----:B------:R-:W-:Y:S05]  /*37f0*/  BSYNC B1 ;  /* 0x0000000000017941 */ /* 0x000fea0003800000 */
.L_x_41:
[----:B-----5:R-:W-:Y:S01]  /*3800*/  LOP3.LUT R7, R7, 0xff, RZ, 0xc0, !PT ;  /* 0x000000ff07077812 */ /* 0x020fe200078ec0ff */
[----:B------:R-:W-:Y:S01]  /*3810*/  BSSY B1, `(.L_x_43) ;  /* 0x0000013000017945 */ /* 0x000fe20003800000 */
[----:B------:R-:W-:Y:S02]  /*3820*/  IADD3 R37, P1, R35, 0x8, RZ ;  /* 0x0000000823257810 */ /* 0x000fe40007f3e0ff */
[----:B------:R-:W-:-:S03]  /*3830*/  F2FP.F16.E5M2.UNPACK_B R7, R7 ;  /* 0x00000007ff07723e */ /* 0x000fc600020004ff */
[----:B-1----:R-:W-:Y:S01]  /*3840*/  IMAD.X R31, RZ, RZ, R25, P1 ;  /* 0x000000ffff1f7224 */ /* 0x002fe200008e0619 */
[----:B------:R-:W-:Y:S01]  /*3850*/  ISETP.GE.AND P1, PT, R34, 0x9, PT ;  /* 0x000000092200780c */ /* 0x000fe20003f26270 */
[----:B------:R-:W-:Y:S02]  /*3860*/  HADD2.F32 R30, -RZ, R7.H0_H0 ;  /* 0x20000007ff1e7230 */ /* 0x000fe40000004100 */
[----:B------:R-:W-:Y:S01]  /*3870*/  IMAD R36, R31, UR6, RZ ;  /* 0x000000061f247c24 */ /* 0x000fe2000f8e02ff */
[----:B------:R-:W-:Y:S02]  /*3880*/  ISETP.LT.OR P5, PT, R33, 0x1, !P1 ;  /* 0x000000012100780c */ /* 0x000fe40004fa1670 */
[----:B------:R-:W-:Y:S01]  /*3890*/  FMUL R7, R30, R9 ;  /* 0x000000091e077220 */ /* 0x000fe20000400000 */
[----:B------:R-:W-:-:S04]  /*38a0*/  IMAD.WIDE.U32 R30, R37, UR6, R26 ;  /* 0x00000006251e7c25 */ /* 0x000fc8000f8e001a */
[----:B------:R-:W-:Y:S01]  /*38b0*/  FFMA R7, R142, R8, R7 ;  /* 0x000000088e077223 */ /* 0x000fe20000000007 */
[----:B------:R-:W-:Y:S01]  /*38c0*/  IMAD R37, R37, UR7, R36 ;  /* 0x0000000725257c24 */ /* 0x000fe2000f8e0224 */
[----:B------:R-:W-:-:S03]  /*38d0*/  IADD3 R30, P4, R30, UR10, RZ ;  /* 0x0000000a1e1e7c10 */ /* 0x000fc6000ff9e0ff */
[----:B------:R-:W-:Y:S02]  /*38e0*/  F2FP.SATFINITE.E5M2.F32.PACK_AB_MERGE_C R39, RZ, R7, RZ ;  /* 0x00000007ff27723e */ /* 0x000fe400048060ff */
[----:B------:R-:W-:Y:S02]  /*38f0*/  IADD3.X R31, R31, UR11, R37, P4, !PT ;  /* 0x0000000b1f1f7c10 */ /* 0x000fe4000a7fe425 */
[----:B------:R-:W-:Y:S01]  /*3900*/  PRMT R7, RZ, 0x7610, R7 ;  /* 0x00007610ff077816 */ /* 0x000fe20000000007 */
[----:B------:R1:W-:Y:S01]  /*3910*/  @!P2 STG.E.U8 desc[UR20][R16.64+0x1], R39 ;  /* 0x000001271000a986 */ /* 0x0003e2000c101114 */
[----:B------:R-:W-:Y:S05]  /*3920*/  @P5 BRA `(.L_x_44) ;  /* 0x0000000000045947 */ /* 0x000fea0003800000 */
[----:B------:R3:W5:Y:S02]  /*3930*/  LDG.E.U8 R7, desc[UR20][R30.64] ;  /* 0x000000141e077981 */ /* 0x000764000c1e1100 */
.L_x_44:
[----:B------:R-:W-:Y:S05]  /*3940*/  BSYNC B1 ;  /* 0x0000000000017941 */ /* 0x000fea0003800000 */
.L_x_43:
[----:B-----5:R-:W-:Y:S01]  /*3950*/  LOP3.LUT R7, R7, 0xff, RZ, 0xc0, !PT ;  /* 0x000000ff07077812 */ /* 0x020fe200078ec0ff */
[----:B------:R-:W-:Y:S01]  /*3960*/  BSSY B1, `(.L_x_45) ;  /* 0x000000b000017945 */ /* 0x000fe20003800000 */
[----:B------:R-:W-:Y:S02]  /*3970*/  ISETP.LT.OR P2, PT, R33, 0x2, !P1 ;  /* 0x000000022100780c */ /* 0x000fe40004f41670 */
[----:B------:R-:W-:-:S05]  /*3980*/  F2FP.F16.E5M2.UNPACK_B R7, R7 ;  /* 0x00000007ff07723e */ /* 0x000fca00020004ff */
[----:B------:R-:W-:Y:S01]  /*3990*/  HADD2.F32 R36, -RZ, R7.H0_H0 ;  /* 0x20000007ff247230 */ /* 0x000fe20000004100 */
[----:B------:R-:W-:-:S04]  /*39a0*/  PRMT R7, RZ, 0x7610, R7 ;  /* 0x00007610ff077816 */ /* 0x000fc80000000007 */
[----:B------:R-:W-:-:S04]  /*39b0*/  FMUL R36, R36, R9 ;  /* 0x0000000924247220 */ /* 0x000fc80000400000 */
[----:B------:R-:W-:-:S05]  /*39c0*/  FFMA R36, R145, R8, R36 ;  /* 0x0000000891247223 */ /* 0x000fca0000000024 */
[----:B------:R-:W-:-:S05]  /*39d0*/  F2FP.SATFINITE.E5M2.F32.PACK_AB_MERGE_C R37, RZ, R36, RZ ;  /* 0x00000024ff25723e */ /* 0x000fca00048060ff */
[----:B------:R4:W-:Y:S01]  /*39e0*/  @!P5 STG.E.U8 desc[UR20][R14.64], R37 ;  /* 0x000000250e00d986 */ /* 0x0009e2000c101114 */
[----:B------:R-:W-:Y:S05]  /*39f0*/  @P2 BRA `(.L_x_46) ;  /* 0x0000000000042947 */ /* 0x000fea0003800000 */
[----:B------:R0:W5:Y:S02]  /*3a00*/  LDG.E.U8 R7, desc[UR20][R30.64+0x1] ;  /* 0x000001141e077981 */ /* 0x000164000c1e1100 */
.L_x_46:
[----:B------:R-:W-:Y:S05]  /*3a10*/  BSYNC B1 ;  /* 0x0000000000017941 */ /* 0x000fea0003800000 */
.L_x_45:
[----:B-----5:R-:W-:Y:S01]  /*3a20*/  LOP3.LUT R7, R7, 0xff, RZ, 0xc0, !PT ;  /* 0x000000ff07077812 */ /* 0x020fe200078ec0ff */
[----:B------:R-:W-:Y:S01]  /*3a30*/  BSSY B1, `(.L_x_47) ;  /* 0x000000b000017945 */ /* 0x000fe20003800000 */
[----:B------:R-:W-:Y:S02]  /*3a40*/  ISETP.LT.OR P4, PT, R33, 0x9, !P0 ;  /* 0x000000092100780c */ /* 0x000fe40004781670 */
[----:B------:R-:W-:-:S05]  /*3a50*/  F2FP.F16.E5M2.UNPACK_B R7, R7 ;  /* 0x00000007ff07723e */ /* 0x000fca00020004ff */
[----:B------:R-:W-:-:S05]  /*3a60*/  HADD2.F32 R36, -RZ, R7.H0_H0 ;  /* 0x20000007ff247230 */ /* 0x000fca0000004100 */
[----:B------:R-:W-:-:S04]  /*3a70*/  FMUL R7, R36, R9 ;  /* 0x0000000924077220 */ /* 0x000fc80000400000 */
[----:B------:R-:W-:-:S05]  /*3a80*/  FFMA R7, R140, R8, R7 ;  /* 0x000000088c077223 */ /* 0x000fca0000000007 */
[----:B----4-:R-:W-:Y:S02]  /*3a90*/  F2FP.SATFINITE.E5M2.F32.PACK_AB_MERGE_C R37, RZ, R7, RZ ;  /* 0x00000007ff25723e */ /* 0x010fe400048060ff */
[----:B------:R-:W-:-:S03]  /*3aa0*/  PRMT R7, RZ, 0x7610, R7 ;  /* 0x00007610ff077816 */ /* 0x000fc60000000007 */
[----:B------:R4:W-:Y:S01]  /*3ab0*/  @!P2 STG.E.U8 desc[UR20][R14.64+0x1], R37 ;  /* 0x000001250e00a986 */ /* 0x0009e2000c101114 */
[----:B------:R-:W-:Y:S05]  /*3ac0*/  @P4 BRA `(.L_x_48) ;  /* 0x0000000000044947 */ /* 0x000fea0003800000 */
[----:B------:R0:W5:Y:S02]  /*3ad0*/  LDG.E.U8 R7, desc[UR20][R28.64+0x8] ;  /* 0x000008141c077981 */ /* 0x000164000c1e1100 */
.L_x_48:
[----:B------:R-:W-:Y:S05]  /*3ae0*/  BSYNC B1 ;  /* 0x0000000000017941 */ /* 0x000fea0003800000 */
.L_x_47:
        /* <DEDUP_REMOVED lines=8> */
[----:B----4-:R-:W-:-:S05]  /*3b70*/  F2FP.SATFINITE.E5M2.F32.PACK_AB_MERGE_C R37, RZ, R36, RZ ;  /* 0x00000024ff25723e */ /* 0x010fca00048060ff */
[----:B------:R4:W-:Y:S01]  /*3b80*/  @!P4 STG.E.U8 desc[UR20][R16.64+0x8], R37 ;  /* 0x000008251000c986 */ /* 0x0009e2000c101114 */
[----:B------:R-:W-:Y:S05]  /*3b90*/  @P2 BRA `(.L_x_50) ;  /* 0x0000000000042947 */ /* 0x000fea0003800000 */
[----:B------:R0:W5:Y:S02]  /*3ba0*/  LDG.E.U8 R7, desc[UR20][R28.64+0x9] ;  /* 0x000009141c077981 */ /* 0x000164000c1e1100 */
.L_x_50:
[----:B------:R-:W-:Y:S05]  /*3bb0*/  BSYNC B1 ;  /* 0x0000000000017941 */ /* 0x000fea0003800000 */
.L_x_49:
        /* <DEDUP_REMOVED lines=12> */
.L_x_52:
[----:B------:R-:W-:Y:S05]  /*3c80*/  BSYNC B1 ;  /* 0x0000000000017941 */ /* 0x000fea0003800000 */
.L_x_51:
        /* <DEDUP_REMOVED lines=12> */
.L_x_54:
[----:B------:R-:W-:Y:S05]  /*3d50*/  BSYNC B1 ;  /* 0x0000000000017941 */ /* 0x000fea0003800000 */
.L_x_53:
        /* <DEDUP_REMOVED lines=12> */
.L_x_56:
[----:B------:R-:W-:Y:S05]  /*3e20*/  BSYNC B1 ;  /* 0x0000000000017941 */ /* 0x000fea0003800000 */
.L_x_55:
        /* <DEDUP_REMOVED lines=12> */
.L_x_58:
[----:B------:R-:W-:Y:S05]  /*3ef0*/  BSYNC B1 ;  /* 0x0000000000017941 */ /* 0x000fea0003800000 */
.L_x_57:
        /* <DEDUP_REMOVED lines=12> */
.L_x_60:
[----:B------:R-:W-:Y:S05]  /*3fc0*/  BSYNC B1 ;  /* 0x0000000000017941 */ /* 0x000fea0003800000 */
.L_x_59:
        /* <DEDUP_REMOVED lines=12> */
.L_x_62:
[----:B------:R-:W-:Y:S05]  /*4090*/  BSYNC B1 ;  /* 0x0000000000017941 */ /* 0x000fea0003800000 */
.L_x_61:
        /* <DEDUP_REMOVED lines=12> */
.L_x_64:
[----:B------:R-:W-:Y:S05]  /*4160*/  BSYNC B1 ;  /* 0x0000000000017941 */ /* 0x000fea0003800000 */
.L_x_63:
        /* <DEDUP_REMOVED lines=12> */
.L_x_66:
[----:B------:R-:W-:Y:S05]  /*4230*/  BSYNC B1 ;  /* 0x0000000000017941 */ /* 0x000fea0003800000 */
.L_x_65:
        /* <DEDUP_REMOVED lines=12> */
.L_x_68:
[----:B------:R-:W-:Y:S05]  /*4300*/  BSYNC B1 ;  /* 0x0000000000017941 */ /* 0x000fea0003800000 */
.L_x_67:
        /* <DEDUP_REMOVED lines=12> */
.L_x_70:
[----:B------:R-:W-:Y:S05]  /*43d0*/  BSYNC B1 ;  /* 0x0000000000017941 */ /* 0x000fea0003800000 */
.L_x_69:
        /* <DEDUP_REMOVED lines=12> */
.L_x_72:
[----:B------:R-:W-:Y:S05]  /*44a0*/  BSYNC B1 ;  /* 0x0000000000017941 */ /* 0x000fea0003800000 */
.L_x_71:
        /* <DEDUP_REMOVED lines=12> */
.L_x_74:
[----:B------:R-:W-:Y:S05]  /*4570*/  BSYNC B1 ;  /* 0x0000000000017941 */ /* 0x000fea0003800000 */
.L_x_73:
        /* <DEDUP_REMOVED lines=12> */
.L_x_76:
[----:B------:R-:W-:Y:S05]  /*4640*/  BSYNC B1 ;  /* 0x0000000000017941 */ /* 0x000fea0003800000 */
.L_x_75:
        /* <DEDUP_REMOVED lines=12> */
.L_x_78:
[----:B------:R-:W-:Y:S05]  /*4710*/  BSYNC B1 ;  /* 0x0000000000017941 */ /* 0x000fea0003800000 */
.L_x_77:
        /* <DEDUP_REMOVED lines=12> */
.L_x_80:
[----:B------:R-:W-:Y:S05]  /*47e0*/  BSYNC B1 ;  /* 0x0000000000017941 */ /* 0x000fea0003800000 */
.L_x_79:
        /* <DEDUP_REMOVED lines=12> */
.L_x_82:
[----:B------:R-:W-:Y:S05]  /*48b0*/  BSYNC B1 ;  /* 0x0000000000017941 */ /* 0x000fea0003800000 */
.L_x_81:
        /* <DEDUP_REMOVED lines=12> */
.L_x_84:
[----:B------:R-:W-:Y:S05]  /*4980*/  BSYNC B1 ;  /* 0x0000000000017941 */ /* 0x000fea0003800000 */
.L_x_83:
        /* <DEDUP_REMOVED lines=12> */
.L_x_86:
[----:B------:R-:W-:Y:S05]  /*4a50*/  BSYNC B1 ;  /* 0x0000000000017941 */ /* 0x000fea0003800000 */
.L_x_85:
        /* <DEDUP_REMOVED lines=12> */
.L_x_88:
[----:B------:R-:W-:Y:S05]  /*4b20*/  BSYNC B1 ;  /* 0x0000000000017941 */ /* 0x000fea0003800000 */
.L_x_87:
        /* <DEDUP_REMOVED lines=12> */
.L_x_90:
[----:B------:R-:W-:Y:S05]  /*4bf0*/  BSYNC B1 ;  /* 0x0000000000017941 */ /* 0x000fea0003800000 */
.L_x_89:
        /* <DEDUP_REMOVED lines=12> */
.L_x_92:
[----:B------:R-:W-:Y:S05]  /*4cc0*/  BSYNC B1 ;  /* 0x0000000000017941 */ /* 0x000fea0003800000 */
.L_x_91:
        /* <DEDUP_REMOVED lines=12> */
.L_x_94:
[----:B------:R-:W-:Y:S05]  /*4d90*/  BSYNC B1 ;  /* 0x0000000000017941 */ /* 0x000fea0003800000 */
.L_x_93:
        /* <DEDUP_REMOVED lines=12> */
.L_x_96:
[----:B------:R-:W-:Y:S05]  /*4e60*/  BSYNC B1 ;  /* 0x0000000000017941 */ /* 0x000fea0003800000 */
.L_x_95:
        /* <DEDUP_REMOVED lines=12> */
.L_x_98:
[----:B------:R-:W-:Y:S05]  /*4f30*/  BSYNC B1 ;  /* 0x0000000000017941 */ /* 0x000fea0003800000 */
.L_x_97:
[----:B-----5:R-:W-:Y:S01]  /*4f40*/  LOP3.LUT R7, R7, 0xff, RZ, 0xc0, !PT ;  /* 0x000000ff07077812 */ /* 0x020fe200078ec0ff */
[----:B------:R-:W-:Y:S01]  /*4f50*/  BSSY B1, `(.L_x_99) ;  /* 0x000000b000017945 */ /* 0x000fe20003800000 */
[----:B------:R-:W-:Y:S02]  /*4f60*/  ISETP.LT.OR P2, PT, R33, 0x39, !P1 ;  /* 0x000000392100780c */ /* 0x000fe40004f41670 */
[----:B------:R-:W-:-:S05]  /*4f70*/  F2FP.F16.E5M2.UNPACK_B R7, R7 ;  /* 0x00000007ff07723e */ /* 0x000fca00020004ff */
[----:B0-2---:R-:W-:-:S05]  /*4f80*/  HADD2.F32 R28, -RZ, R7.H0_H0 ;  /* 0x20000007ff1c7230 */ /* 0x005fca0000004100 */
[----:B------:R-:W-:-:S04]  /*4f90*/  FMUL R7, R28, R9 ;  /* 0x000000091c077220 */ /* 0x000fc80000400000 */
[----:B------:R-:W-:-:S05]  /*4fa0*/  FFMA R7, R114, R8, R7 ;  /* 0x0000000872077223 */ /* 0x000fca0000000007 */
[----:B------:R-:W-:Y:S02]  /*4fb0*/  F2FP.SATFINITE.E5M2.F32.PACK_AB_MERGE_C R29, RZ, R7, RZ ;  /* 0x00000007ff1d723e */ /* 0x000fe400048060ff */
[----:B------:R-:W-:-:S03]  /*4fc0*/  PRMT R7, RZ, 0x7610, R7 ;  /* 0x00007610ff077816 */ /* 0x000fc60000000007 */
[----:B------:R0:W-:Y:S01]  /*4fd0*/  @!P0 STG.E.U8 desc[UR20][R16.64+0x39], R29 ;  /* 0x0000391d10008986 */ /* 0x0001e2000c101114 */
[----:B------:R-:W-:Y:S05]  /*4fe0*/  @P2 BRA `(.L_x_100) ;  /* 0x0000000000042947 */ /* 0x000fea0003800000 */
[----:B------:R2:W5:Y:S02]  /*4ff0*/  LDG.E.U8 R7, desc[UR20][R30.64+0x38] ;  /* 0x000038141e077981 */ /* 0x000564000c1e1100 */
.L_x_100:
[----:B------:R-:W-:Y:S05]  /*5000*/  BSYNC B1 ;  /* 0x0000000000017941 */ /* 0x000fea0003800000 */
.L_x_99:
[----:B-----5:R-:W-:Y:S01]  /*5010*/  LOP3.LUT R7, R7, 0xff, RZ, 0xc0, !PT ;  /* 0x000000ff07077812 */ /* 0x020fe200078ec0ff */
[----:B------:R-:W-:Y:S01]  /*5020*/  BSSY B1, `(.L_x_101) ;  /* 0x000000b000017945 */ /* 0x000fe20003800000 */
[----:B------:R-:W-:Y:S02]  /*5030*/  ISETP.LT.OR P1, PT, R33, 0x3a, !P1 ;  /* 0x0000003a2100780c */ /* 0x000fe40004f21670 */
[----:B------:R-:W-:-:S05]  /*5040*/  F2FP.F16.E5M2.UNPACK_B R7, R7 ;  /* 0x00000007ff07723e */ /* 0x000fca00020004ff */
[----:B01--4-:R-:W-:Y:S01]  /*5050*/  HADD2.F32 R16, -RZ, R7.H0_H0 ;  /* 0x20000007ff107230 */ /* 0x013fe20000004100 */
[----:B------:R-:W-:-:S04]  /*5060*/  PRMT R7, RZ, 0x7610, R7 ;  /* 0x00007610ff077816 */ /* 0x000fc80000000007 */
[----:B------:R-:W-:-:S04]  /*5070*/  FMUL R16, R16, R9 ;  /* 0x0000000910107220 */ /* 0x000fc80000400000 */
[----:B------:R-:W-:-:S05]  /*5080*/  FFMA R16, R117, R8, R16 ;  /* 0x0000000875107223 */ /* 0x000fca0000000010 */
[----:B------:R-:W-:-:S05]  /*5090*/  F2FP.SATFINITE.E5M2.F32.PACK_AB_MERGE_C R17, RZ, R16, RZ ;  /* 0x00000010ff11723e */ /* 0x000fca00048060ff */
[----:B------:R0:W-:Y:S01]  /*50a0*/  @!P2 STG.E.U8 desc[UR20][R14.64+0x38], R17 ;  /* 0x000038110e00a986 */ /* 0x0001e2000c101114 */
[----:B------:R-:W-:Y:S05]  /*50b0*/  @P1 BRA `(.L_x_102) ;  /* 0x0000000000041947 */ /* 0x000fea0003800000 */
[----:B------:R1:W5:Y:S02]  /*50c0*/  LDG.E.U8 R7, desc[UR20][R30.64+0x39] ;  /* 0x000039141e077981 */ /* 0x000364000c1e1100 */
.L_x_102:
[----:B------:R-:W-:Y:S05]  /*50d0*/  BSYNC B1 ;  /* 0x0000000000017941 */ /* 0x000fea0003800000 */
.L_x_101:
[----:B-----5:R-:W-:Y:S01]  /*50e0*/  LOP3.LUT R7, R7, 0xff, RZ, 0xc0, !PT ;  /* 0x000000ff07077812 */ /* 0x020fe200078ec0ff */
[----:B------:R-:W-:Y:S01]  /*50f0*/  BSSY B1, `(.L_x_103) ;  /* 0x0000013000017945 */ /* 0x000fe20003800000 */
[----:B------:R-:W-:Y:S02]  /*5100*/  IADD3 R29, P0, R35, 0x80, RZ ;  /* 0x00000080231d7810 */ /* 0x000fe40007f1e0ff */
[----:B------:R-:W-:-:S03]  /*5110*/  F2FP.F16.E5M2.UNPACK_B R7, R7 ;  /* 0x00000007ff07723e */ /* 0x000fc600020004ff */
[----:B0-----:R-:W-:Y:S01]  /*5120*/  IMAD.X R17, RZ, RZ, R25, P0 ;  /* 0x000000ffff117224 */ /* 0x001fe200000e0619 */
        /* <DEDUP_REMOVED lines=9> */
[----:B-123--:R-:W-:Y:S02]  /*51c0*/  F2FP.SATFINITE.E5M2.F32.PACK_AB_MERGE_C R31, RZ, R7, RZ ;  /* 0x00000007ff1f723e */ /* 0x00efe400048060ff */
[----:B------:R-:W-:Y:S02]  /*51d0*/  IADD3.X R17, R17, UR11, R29, P2, !PT ;  /* 0x0000000b11117c10 */ /* 0x000fe400097fe41d */
[----:B------:R-:W-:Y:S01]  /*51e0*/  PRMT R7, RZ, 0x7610, R7 ;  /* 0x00007610ff077816 */ /* 0x000fe20000000007 */
[----:B------:R0:W-:Y:S01]  /*51f0*/  @!P1 STG.E.U8 desc[UR20][R14.64+0x39], R31 ;  /* 0x0000391f0e009986 */ /* 0x0001e2000c101114 */
[----:B------:R-:W-:Y:S05]  /*5200*/  @P4 BRA `(.L_x_104) ;  /* 0x0000000000044947 */ /* 0x000fea0003800000 */
[----:B------:R1:W5:Y:S02]  /*5210*/  LDG.E.U8 R7, desc[UR20][R16.64] ;  /* 0x0000001410077981 */ /* 0x000364000c1e1100 */
.L_x_104:
[----:B------:R-:W-:Y:S05]  /*5220*/  BSYNC B1 ;  /* 0x0000000000017941 */ /* 0x000fea0003800000 */
.L_x_103:
[----:B-----5:R-:W-:Y:S01]  /*5230*/  LOP3.LUT R7, R7, 0xff, RZ, 0xc0, !PT ;  /* 0x000000ff07077812 */ /* 0x020fe200078ec0ff */
[----:B------:R-:W-:Y:S01]  /*5240*/  BSSY B1, `(.L_x_105) ;  /* 0x000000b000017945 */ /* 0x000fe20003800000 */
[----:B------:R-:W-:Y:S02]  /*5250*/  ISETP.LT.OR P2, PT, R33, 0x2, !P0 ;  /* 0x000000022100780c */ /* 0x000fe40004741670 */
[----:B------:R-:W-:-:S05]  /*5260*/  F2FP.F16.E5M2.UNPACK_B R7, R7 ;  /* 0x00000007ff07723e */ /* 0x000fca00020004ff */
[----:B0-----:R-:W-:Y:S01]  /*5270*/  HADD2.F32 R14, -RZ, R7.H0_H0 ;  /* 0x20000007ff0e7230 */ /* 0x001fe20000004100 */
[----:B------:R-:W-:-:S04]  /*5280*/  PRMT R7, RZ, 0x7610, R7 ;  /* 0x00007610ff077816 */ /* 0x000fc80000000007 */
[----:B------:R-:W-:-:S04]  /*5290*/  FMUL R14, R14, R9 ;  /* 0x000000090e0e7220 */ /* 0x000fc80000400000 */
[----:B------:R-:W-:-:S05]  /*52a0*/  FFMA R14, R115, R8, R14 ;  /* 0x00000008730e7223 */ /* 0x000fca000000000e */
[----:B------:R-:W-:-:S05]  /*52b0*/  F2FP.SATFINITE.E5M2.F32.PACK_AB_MERGE_C R15, RZ, R14, RZ ;  /* 0x0000000eff0f723e */ /* 0x000fca00048060ff */
[----:B------:R0:W-:Y:S01]  /*52c0*/  @!P4 STG.E.U8 desc[UR20][R12.64], R15 ;  /* 0x0000000f0c00c986 */ /* 0x0001e2000c101114 */
[----:B------:R-:W-:Y:S05]  /*52d0*/  @P2 BRA `(.L_x_106) ;  /* 0x0000000000042947 */ /* 0x000fea0003800000 */
[----:B------:R2:W5:Y:S02]  /*52e0*/  LDG.E.U8 R7, desc[UR20][R16.64+0x1] ;  /* 0x0000011410077981 */ /* 0x000564000c1e1100 */
.L_x_106:
[----:B------:R-:W-:Y:S05]  /*52f0*/  BSYNC B1 ;  /* 0x0000000000017941 */ /* 0x000fea0003800000 */
.L_x_105:
[----:B-----5:R-:W-:Y:S01]  /*5300*/  LOP3.LUT R7, R7, 0xff, RZ, 0xc0, !PT ;  /* 0x000000ff07077812 */ /* 0x020fe200078ec0ff */
[----:B------:R-:W-:Y:S01]  /*5310*/  BSSY B1, `(.L_x_107) ;  /* 0x0000013000017945 */ /* 0x000fe20003800000 */
[----:B------:R-:W-:Y:S02]  /*5320*/  IADD3 R35, P1, R35, 0x88, RZ ;  /* 0x0000008823237810 */ /* 0x000fe40007f3e0ff */
[----:B------:R-:W-:-:S03]  /*5330*/  F2FP.F16.E5M2.UNPACK_B R7, R7 ;  /* 0x00000007ff07723e */ /* 0x000fc600020004ff */
[----:B------:R-:W-:Y:S01]  /*5340*/  IMAD.X R24, RZ, RZ, R25, P1 ;  /* 0x000000ffff187224 */ /* 0x000fe200008e0619 */
[----:B------:R-:W-:Y:S01]  /*5350*/  ISETP.GE.AND P1, PT, R34, 0x89, PT ;  /* 0x000000892200780c */ /* 0x000fe20003f26270 */
[----:B------:R-:W-:Y:S02]  /*5360*/  HADD2.F32 R14, -RZ, R7.H0_H0 ;  /* 0x20000007ff0e7230 */ /* 0x000fe40000004100 */
[----:B------:R-:W-:Y:S01]  /*5370*/  IMAD R24, R24, UR6, RZ ;  /* 0x0000000618187c24 */ /* 0x000fe2000f8e02ff */
[----:B------:R-:W-:Y:S01]  /*5380*/  ISETP.LT.OR P5, PT, R33, 0x1, !P1 ;  /* 0x000000012100780c */ /* 0x000fe20004fa1670 */
[----:B------:R-:W-:-:S04]  /*5390*/  IMAD.WIDE.U32 R26, R35, UR6, R26 ;  /* 0x00000006231a7c25 */ /* 0x000fc8000f8e001a */
[----:B------:R-:W-:Y:S01]  /*53a0*/  FMUL R7, R14, R9 ;  /* 0x000000090e077220 */ /* 0x000fe20000400000 */
[----:B------:R-:W-:-:S03]  /*53b0*/  IMAD R35, R35, UR7, R24 ;  /* 0x0000000723237c24 */ /* 0x000fc6000f8e0218 */
[----:B------:R-:W-:Y:S01]  /*53c0*/  FFMA R7, R110, R8, R7 ;  /* 0x000000086e077223 */ /* 0x000fe20000000007 */
[----:B------:R-:W-:-:S04]  /*53d0*/  IADD3 R14, P4, R26, UR10, RZ ;  /* 0x0000000a1a0e7c10 */ /* 0x000fc8000ff9e0ff */
[----:B------:R-:W-:Y:S02]  /*53e0*/  F2FP.SATFINITE.E5M2.F32.PACK_AB_MERGE_C R25, RZ, R7, RZ ;  /* 0x00000007ff19723e */ /* 0x000fe400048060ff */
[----:B0-----:R-:W-:Y:S02]  /*53f0*/  IADD3.X R15, R27, UR11, R35, P4, !PT ;  /* 0x0000000b1b0f7c10 */ /* 0x001fe4000a7fe423 */
[----:B------:R-:W-:Y:S01]  /*5400*/  PRMT R7, RZ, 0x7610, R7 ;  /* 0x00007610ff077816 */ /* 0x000fe20000000007 */
[----:B------:R0:W-:Y:S01]  /*5410*/  @!P2 STG.E.U8 desc[UR20][R12.64+0x1], R25 ;  /* 0x000001190c00a986 */ /* 0x0001e2000c101114 */
[----:B------:R-:W-:Y:S05]  /*5420*/  @P5 BRA `(.L_x_108) ;  /* 0x0000000000045947 */ /* 0x000fea0003800000 */
[----:B------:R3:W5:Y:S02]  /*5430*/  LDG.E.U8 R7, desc[UR20][R14.64] ;  /* 0x000000140e077981 */ /* 0x000764000c1e1100 */
.L_x_108:
[----:B------:R-:W-:Y:S05]  /*5440*/  BSYNC B1 ;  /* 0x0000000000017941 */ /* 0x000fea0003800000 */
.L_x_107:
        /* <DEDUP_REMOVED lines=8> */
[----:B0-----:R-:W-:-:S05]  /*54d0*/  F2FP.SATFINITE.E5M2.F32.PACK_AB_MERGE_C R25, RZ, R24, RZ ;  /* 0x00000018ff19723e */ /* 0x001fca00048060ff */
[----:B------:R0:W-:Y:S01]  /*54e0*/  @!P5 STG.E.U8 desc[UR20][R10.64], R25 ;  /* 0x000000190a00d986 */ /* 0x0001e2000c101114 */
[----:B------:R-:W-:Y:S05]  /*54f0*/  @P2 BRA `(.L_x_110) ;  /* 0x0000000000042947 */ /* 0x000fea0003800000 */
[----:B------:R4:W5:Y:S02]  /*5500*/  LDG.E.U8 R7, desc[UR20][R14.64+0x1] ;  /* 0x000001140e077981 */ /* 0x000964000c1e1100 */
.L_x_110:
[----:B------:R-:W-:Y:S05]  /*5510*/  BSYNC B1 ;  /* 0x0000000000017941 */ /* 0x000fea0003800000 */
.L_x_109:
[----:B-----5:R-:W-:Y:S01]  /*5520*/  LOP3.LUT R7, R7, 0xff, RZ, 0xc0, !PT ;  /* 0x000000ff07077812 */ /* 0x020fe200078ec0ff */
[----:B------:R-:W-:Y:S01]  /*5530*/  BSSY B1, `(.L_x_111) ;  /* 0x000000b000017945 */ /* 0x000fe20003800000 */
[----:B------:R-:W-:Y:S02]  /*5540*/  ISETP.LT.OR P4, PT, R33, 0x9, !P0 ;  /* 0x000000092100780c */ /* 0x000fe40004781670 */
[----:B------:R-:W-:-:S05]  /*5550*/  F2FP.F16.E5M2.UNPACK_B R7, R7 ;  /* 0x00000007ff07723e */ /* 0x000fca00020004ff */
[----:B------:R-:W-:-:S05]  /*5560*/  HADD2.F32 R24, -RZ, R7.H0_H0 ;  /* 0x20000007ff187230 */ /* 0x000fca0000004100 */
[----:B------:R-:W-:-:S04]  /*5570*/  FMUL R7, R24, R9 ;  /* 0x0000000918077220 */ /* 0x000fc80000400000 */
[----:B------:R-:W-:-:S05]  /*5580*/  FFMA R7, R108, R8, R7 ;  /* 0x000000086c077223 */ /* 0x000fca0000000007 */
[----:B0-----:R-:W-:Y:S02]  /*5590*/  F2FP.SATFINITE.E5M2.F32.PACK_AB_MERGE_C R25, RZ, R7, RZ ;  /* 0x00000007ff19723e */ /* 0x001fe400048060ff */
[----:B------:R-:W-:-:S03]  /*55a0*/  PRMT R7, RZ, 0x7610, R7 ;  /* 0x00007610ff077816 */ /* 0x000fc60000000007 */
[----:B------:R0:W-:Y:S01]  /*55b0*/  @!P2 STG.E.U8 desc[UR20][R10.64+0x1], R25 ;  /* 0x000001190a00a986 */ /* 0x0001e2000c101114 */
[----:B------:R-:W-:Y:S05]  /*55c0*/  @P4 BRA `(.L_x_112) ;  /* 0x0000000000044947 */ /* 0x000fea0003800000 */
[----:B------:R0:W5:Y:S02]  /*55d0*/  LDG.E.U8 R7, desc[UR20][R16.64+0x8] ;  /* 0x0000081410077981 */ /* 0x000164000c1e1100 */
.L_x_112:
[----:B------:R-:W-:Y:S05]  /*55e0*/  BSYNC B1 ;  /* 0x0000000000017941 */ /* 0x000fea0003800000 */
.L_x_111:
        /* <DEDUP_REMOVED lines=12> */
.L_x_114:
[----:B------:R-:W-:Y:S05]  /*56b0*/  BSYNC B1 ;  /* 0x0000000000017941 */ /* 0x000fea0003800000 */
.L_x_113:
        /* <DEDUP_REMOVED lines=12> */
.L_x_116:
[----:B------:R-:W-:Y:S05]  /*5780*/  BSYNC B1 ;  /* 0x0000000000017941 */ /* 0x000fea0003800000 */
.L_x_115:
        /* <DEDUP_REMOVED lines=12> */
.L_x_118:
[----:B------:R-:W-:Y:S05]  /*5850*/  BSYNC B1 ;  /* 0x0000000000017941 */ /* 0x000fea0003800000 */
.L_x_117:
        /* <DEDUP_REMOVED lines=12> */
.L_x_120:
[----:B------:R-:W-:Y:S05]  /*5920*/  BSYNC B1 ;  /* 0x0000000000017941 */ /* 0x000fea0003800000 */
.L_x_119:
        /* <DEDUP_REMOVED lines=12> */
.L_x_122:
[----:B------:R-:W-:Y:S05]  /*59f0*/  BSYNC B1 ;  /* 0x0000000000017941 */ /* 0x000fea0003800000 */
.L_x_121:
        /* <DEDUP_REMOVED lines=12> */
.L_x_124:
[----:B------:R-:W-:Y:S05]  /*5ac0*/  BSYNC B1 ;  /* 0x0000000000017941 */ /* 0x000fea0003800000 */
.L_x_123:
        /* <DEDUP_REMOVED lines=12> */
.L_x_126:
[----:B------:R-:W-:Y:S05]  /*5b90*/  BSYNC B1 ;  /* 0x0000000000017941 */ /* 0x000fea0003800000 */
.L_x_125:
        /* <DEDUP_REMOVED lines=12> */
.L_x_128:
[----:B------:R-:W-:Y:S05]  /*5c60*/  BSYNC B1 ;  /* 0x0000000000017941 */ /* 0x000fea0003800000 */
.L_x_127:
        /* <DEDUP_REMOVED lines=12> */
.L_x_130:
[----:B------:R-:W-:Y:S05]  /*5d30*/  BSYNC B1 ;  /* 0x0000000000017941 */ /* 0x000fea0003800000 */
.L_x_129:
        /* <DEDUP_REMOVED lines=12> */
.L_x_132:
[----:B------:R-:W-:Y:S05]  /*5e00*/  BSYNC B1 ;  /* 0x0000000000017941 */ /* 0x000fea0003800000 */
.L_x_131:
        /* <DEDUP_REMOVED lines=12> */
.L_x_134:
[----:B------:R-:W-:Y:S05]  /*5ed0*/  BSYNC B1 ;  /* 0x0000000000017941 */ /* 0x000fea0003800000 */
.L_x_133:
        /* <DEDUP_REMOVED lines=12> */
.L_x_136:
[----:B------:R-:W-:Y:S05]  /*5fa0*/  BSYNC B1 ;  /* 0x0000000000017941 */ /* 0x000fea0003800000 */
.L_x_135:
        /* <DEDUP_REMOVED lines=12> */
.L_x_138:
[----:B------:R-:W-:Y:S05]  /*6070*/  BSYNC B1 ;  /* 0x0000000000017941 */ /* 0x000fea0003800000 */
.L_x_137:
        /* <DEDUP_REMOVED lines=12> */
.L_x_140:
[----:B------:R-:W-:Y:S05]  /*6140*/  BSYNC B1 ;  /* 0x0000000000017941 */ /* 0x000fea0003800000 */
.L_x_139:
        /* <DEDUP_REMOVED lines=12> */
.L_x_142:
[----:B------:R-:W-:Y:S05]  /*6210*/  BSYNC B1 ;  /* 0x0000000000017941 */ /* 0x000fea0003800000 */
.L_x_141:
        /* <DEDUP_REMOVED lines=12> */
.L_x_144:
[----:B------:R-:W-:Y:S05]  /*62e0*/  BSYNC B1 ;  /* 0x0000000000017941 */ /* 0x000fea0003800000 */
.L_x_143:
        /* <DEDUP_REMOVED lines=12> */
.L_x_146:
[----:B------:R-:W-:Y:S05]  /*63b0*/  BSYNC B1 ;  /* 0x0000000000017941 */ /* 0x000fea0003800000 */
.L_x_145:
        /* <DEDUP_REMOVED lines=12> */
.L_x_148:
[----:B------:R-:W-:Y:S05]  /*6480*/  BSYNC B1 ;  /* 0x0000000000017941 */ /* 0x000fea0003800000 */
.L_x_147:
        /* <DEDUP_REMOVED lines=12> */
.L_x_150:
[----:B------:R-:W-:Y:S05]  /*6550*/  BSYNC B1 ;  /* 0x0000000000017941 */ /* 0x000fea0003800000 */
.L_x_149:
        /* <DEDUP_REMOVED lines=12> */
.L_x_152:
[----:B------:R-:W-:Y:S05]  /*6620*/  BSYNC B1 ;  /* 0x0000000000017941 */ /* 0x000fea0003800000 */
.L_x_151:
        /* <DEDUP_REMOVED lines=12> */
.L_x_154:
[----:B------:R-:W-:Y:S05]  /*66f0*/  BSYNC B1 ;  /* 0x0000000000017941 */ /* 0x000fea0003800000 */
.L_x_153:
        /* <DEDUP_REMOVED lines=12> */
.L_x_156:
[----:B------:R-:W-:Y:S05]  /*67c0*/  BSYNC B1 ;  /* 0x0000000000017941 */ /* 0x000fea0003800000 */
.L_x_155:
        /* <DEDUP_REMOVED lines=12> */
.L_x_158:
[----:B------:R-:W-:Y:S05]  /*6890*/  BSYNC B1 ;  /* 0x0000000000017941 */ /* 0x000fea0003800000 */
.L_x_157:
        /* <DEDUP_REMOVED lines=12> */
.L_x_160:
[----:B------:R-:W-:Y:S05]  /*6960*/  BSYNC B1 ;  /* 0x0000000000017941 */ /* 0x000fea0003800000 */
.L_x_159:
        /* <DEDUP_REMOVED lines=12> */
.L_x_162:
[----:B------:R-:W-:Y:S05]  /*6a30*/  BSYNC B1 ;  /* 0x0000000000017941 */ /* 0x000fea0003800000 */
.L_x_161:
[----:B-----5:R-:W-:Y:S01]  /*6a40*/  LOP3.LUT R7, R7, 0xff, RZ, 0xc0, !PT ;  /* 0x000000ff07077812 */ /* 0x020fe200078ec0ff */
[----:B------:R-:W-:Y:S01]  /*6a50*/  BSSY B1, `(.L_x_163) ;  /* 0x000000b000017945 */ /* 0x000fe20003800000 */
[----:B------:R-:W-:Y:S02]  /*6a60*/  ISETP.LT.OR P2, PT, R33, 0x39, !P1 ;  /* 0x000000392100780c */ /* 0x000fe40004f41670 */
[----:B------:R-:W-:-:S05]  /*6a70*/  F2FP.F16.E5M2.UNPACK_B R7, R7 ;  /* 0x00000007ff07723e */ /* 0x000fca00020004ff */
[----:B012---:R-:W-:-:S05]  /*6a80*/  HADD2.F32 R16, -RZ, R7.H0_H0 ;  /* 0x20000007ff107230 */ /* 0x007fca0000004100 */
[----:B------:R-:W-:-:S04]  /*6a90*/  FMUL R7, R16, R9 ;  /* 0x0000000910077220 */ /* 0x000fc80000400000 */
[----:B------:R-:W-:-:S05]  /*6aa0*/  FFMA R7, R18, R8, R7 ;  /* 0x0000000812077223 */ /* 0x000fca0000000007 */
[----:B------:R-:W-:Y:S02]  /*6ab0*/  F2FP.SATFINITE.E5M2.F32.PACK_AB_MERGE_C R17, RZ, R7, RZ ;  /* 0x00000007ff11723e */ /* 0x000fe400048060ff */
[----:B------:R-:W-:-:S03]  /*6ac0*/  PRMT R7, RZ, 0x7610, R7 ;  /* 0x00007610ff077816 */ /* 0x000fc60000000007 */
[----:B------:R0:W-:Y:S01]  /*6ad0*/  @!P0 STG.E.U8 desc[UR20][R12.64+0x39], R17 ;  /* 0x000039110c008986 */ /* 0x0001e2000c101114 */
[----:B------:R-:W-:Y:S05]  /*6ae0*/  @P2 BRA `(.L_x_164) ;  /* 0x0000000000042947 */ /* 0x000fea0003800000 */
[----:B------:R1:W5:Y:S02]  /*6af0*/  LDG.E.U8 R7, desc[UR20][R14.64+0x38] ;  /* 0x000038140e077981 */ /* 0x000364000c1e1100 */
.L_x_164:
[----:B------:R-:W-:Y:S05]  /*6b00*/  BSYNC B1 ;  /* 0x0000000000017941 */ /* 0x000fea0003800000 */
.L_x_163:
        /* <DEDUP_REMOVED lines=12> */
.L_x_166:
[----:B------:R-:W-:Y:S05]  /*6bd0*/  BSYNC B1 ;  /* 0x0000000000017941 */ /* 0x000fea0003800000 */
.L_x_165:
[----:B------:R-:W-:Y:S05]  /*6be0*/  @P1 BRA `(.L_x_167) ;  /* 0x0000001000301947 */ /* 0x000fea0003800000 */
[----:B-----5:R-:W-:-:S04]  /*6bf0*/  LOP3.LUT R7, R7, 0xff, RZ, 0xc0, !PT ;  /* 0x000000ff07077812 */ /* 0x020fc800078ec0ff */
[----:B------:R-:W-:-:S05]  /*6c00*/  F2FP.F16.E5M2.UNPACK_B R7, R7 ;  /* 0x00000007ff07723e */ /* 0x000fca00020004ff */
[----:B------:R-:W-:-:S05]  /*6c10*/  HADD2.F32 R12, -RZ, R7.H0_H0 ;  /* 0x20000007ff0c7230 */ /* 0x000fca0000004100 */
[----:B------:R-:W-:-:S04]  /*6c20*/  FMUL R7, R12, R9 ;  /* 0x000000090c077220 */ /* 0x000fc80000400000 */
[----:B------:R-:W-:-:S05]  /*6c30*/  FFMA R7, R20, R8, R7 ;  /* 0x0000000814077223 */ /* 0x000fca0000000007 */
[----:B------:R-:W-:-:S05]  /*6c40*/  F2FP.SATFINITE.E5M2.F32.PACK_AB_MERGE_C R7, RZ, R7, RZ ;  /* 0x00000007ff07723e */ /* 0x000fca00048060ff */
[----:B------:R0:W-:Y:S01]  /*6c50*/  STG.E.U8 desc[UR20][R10.64+0x39], R7 ;  /* 0x000039070a007986 */ /* 0x0001e2000c101114 */
[----:B------:R-:W-:Y:S05]  /*6c60*/  BRA `(.L_x_167) ;  /* 0x0000001000107947 */ /* 0x000fea0003800000 */
.L_x_38:
[C---:B------:R-:W-:Y:S01]  /*6c70*/  ISETP.GE.AND P0, PT, R34.reuse, 0x1, PT ;  /* 0x000000012200780c */ /* 0x040fe20003f06270 */
[-C--:B--2---:R-:W-:Y:S01]  /*6c80*/  FMUL R147, R147, R8.reuse ;  /* 0x0000000893937220 */ /* 0x084fe20000400000 */
[----:B------:R-:W-:Y:S01]  /*6c90*/  ISETP.GE.AND P2, PT, R34, 0x9, PT ;  /* 0x000000092200780c */ /* 0x000fe20003f46270 */
[-C--:B------:R-:W-:Y:S01]  /*6ca0*/  FMUL R142, R142, R8.reuse ;  /* 0x000000088e8e7220 */ /* 0x080fe20000400000 */
[----:B------:R-:W-:Y:S01]  /*6cb0*/  ISETP.LT.OR P1, PT, R33, 0x1, !P0 ;  /* 0x000000012100780c */ /* 0x000fe20004721670 */
[-C--:B------:R-:W-:Y:S01]  /*6cc0*/  FMUL R145, R145, R8.reuse ;  /* 0x0000000891917220 */ /* 0x080fe20000400000 */
[----:B------:R-:W-:Y:S01]  /*6cd0*/  F2FP.SATFINITE.E5M2.F32.PACK_AB_MERGE_C R147, RZ, R147, RZ ;  /* 0x00000093ff93723e */ /* 0x000fe200048060ff */
[-C--:B------:R-:W-:Y:S01]  /*6ce0*/  FMUL R140, R140, R8.reuse ;  /* 0x000000088c8c7220 */ /* 0x080fe20000400000 */
[----:B------:R-:W-:Y:S01]  /*6cf0*/  ISETP.LT.OR P4, PT, R33, 0x2, !P0 ;  /* 0x000000022100780c */ /* 0x000fe20004781670 */
[-C--:B------:R-:W-:Y:S01]  /*6d00*/  FMUL R143, R143, R8.reuse ;  /* 0x000000088f8f7220 */ /* 0x080fe20000400000 */
[C---:B------:R-:W-:Y:S01]  /*6d10*/  ISETP.LT.OR P5, PT, R33.reuse, 0x1, !P2 ;  /* 0x000000012100780c */ /* 0x040fe200057a1670 */
[-C--:B------:R-:W-:Y:S01]  /*6d20*/  FMUL R138, R138, R8.reuse ;  /* 0x000000088a8a7220 */ /* 0x080fe20000400000 */
[----:B------:R-:W-:Y:S01]  /*6d30*/  ISETP.LT.OR P6, PT, R33, 0x2, !P2 ;  /* 0x000000022100780c */ /* 0x000fe200057c1670 */
[----:B------:R-:W-:Y:S01]  /*6d40*/  FMUL R141, R141, R8 ;  /* 0x000000088d8d7220 */ /* 0x000fe20000400000 */
[----:B------:R-:W-:Y:S01]  /*6d50*/  F2FP.SATFINITE.E5M2.F32.PACK_AB_MERGE_C R7, RZ, R142, RZ ;  /* 0x0000008eff07723e */ /* 0x000fe200048060ff */
[-C--:B------:R-:W-:Y:S01]  /*6d60*/  FMUL R136, R136, R8.reuse ;  /* 0x0000000888887220 */ /* 0x080fe20000400000 */
[----:B------:R-:W-:Y:S01]  /*6d70*/  F2FP.SATFINITE.E5M2.F32.PACK_AB_MERGE_C R145, RZ, R145, RZ ;  /* 0x00000091ff91723e */ /* 0x000fe200048060ff */
[----:B------:R-:W-:Y:S01]  /*6d80*/  @!P1 STG.E.U8 desc[UR20][R16.64], R147 ;  /* 0x0000009310009986 */ /* 0x000fe2000c101114 */
[----:B------:R-:W-:Y:S01]  /*6d90*/  ISETP.LT.OR P1, PT, R33, 0x9, !P0 ;  /* 0x000000092100780c */ /* 0x000fe20004721670 */
[----:B------:R-:W-:Y:S01]  /*6da0*/  FMUL R139, R139, R8 ;  /* 0x000000088b8b7220 */ /* 0x000fe20000400000 */
[----:B------:R-:W-:Y:S01]  /*6db0*/  F2FP.SATFINITE.E5M2.F32.PACK_AB_MERGE_C R25, RZ, R140, RZ ;  /* 0x0000008cff19723e */ /* 0x000fe200048060ff */
[----:B------:R0:W-:Y:S01]  /*6dc0*/  @!P4 STG.E.U8 desc[UR20][R16.64+0x1], R7 ;  /* 0x000001071000c986 */ /* 0x0001e2000c101114 */
[----:B------:R-:W-:Y:S01]  /*6dd0*/  F2FP.SATFINITE.E5M2.F32.PACK_AB_MERGE_C R143, RZ, R143, RZ ;  /* 0x0000008fff8f723e */ /* 0x000fe200048060ff */
[-C--:B------:R-:W-:Y:S01]  /*6de0*/  FMUL R134, R134, R8.reuse ;  /* 0x0000000886867220 */ /* 0x080fe20000400000 */
[C---:B------:R-:W-:Y:S01]  /*6df0*/  ISETP.LT.OR P4, PT, R33.reuse, 0xa, !P0 ;  /* 0x0000000a2100780c */ /* 0x040fe20004781670 */
[----:B------:R-:W-:Y:S01]  /*6e00*/  @!P5 STG.E.U8 desc[UR20][R14.64], R145 ;  /* 0x000000910e00d986 */ /* 0x000fe2000c101114 */
[----:B------:R-:W-:Y:S01]  /*6e10*/  ISETP.LT.OR P5, PT, R33, 0x9, !P2 ;  /* 0x000000092100780c */ /* 0x000fe200057a1670 */
[-C--:B------:R-:W-:Y:S01]  /*6e20*/  FMUL R137, R137, R8.reuse ;  /* 0x0000000889897220 */ /* 0x080fe20000400000 */
[----:B------:R-:W-:Y:S01]  /*6e30*/  F2FP.SATFINITE.E5M2.F32.PACK_AB_MERGE_C R141, RZ, R141, RZ ;  /* 0x0000008dff8d723e */ /* 0x000fe200048060ff */
[----:B------:R1:W-:Y:S01]  /*6e40*/  @!P6 STG.E.U8 desc[UR20][R14.64+0x1], R25 ;  /* 0x000001190e00e986 */ /* 0x0003e2000c101114 */
[C---:B------:R-:W-:Y:S01]  /*6e50*/  ISETP.LT.OR P6, PT, R33.reuse, 0xa, !P2 ;  /* 0x0000000a2100780c */ /* 0x040fe200057c1670 */
[-C--:B------:R-:W-:Y:S01]  /*6e60*/  FMUL R132, R132, R8.reuse ;  /* 0x0000000884847220 */ /* 0x080fe20000400000 */
[----:B------:R-:W-:Y:S01]  /*6e70*/  F2FP.SATFINITE.E5M2.F32.PACK_AB_MERGE_C R139, RZ, R139, RZ ;  /* 0x0000008bff8b723e */ /* 0x000fe200048060ff */
[----:B------:R-:W-:Y:S01]  /*6e80*/  @!P1 STG.E.U8 desc[UR20][R16.64+0x8], R143 ;  /* 0x0000088f10009986 */ /* 0x000fe2000c101114 */
[----:B------:R-:W-:Y:S01]  /*6e90*/  ISETP.LT.OR P1, PT, R33, 0x11, !P0 ;  /* 0x000000112100780c */ /* 0x000fe20004721670 */
[----:B------:R-:W-:Y:S01]  /*6ea0*/  FMUL R135, R135, R8 ;  /* 0x0000000887877220 */ /* 0x000fe20000400000 */
[----:B0-----:R-:W-:Y:S01]  /*6eb0*/  F2FP.SATFINITE.E5M2.F32.PACK_AB_MERGE_C R7, RZ, R138, RZ ;  /* 0x0000008aff07723e */ /* 0x001fe200048060ff */
[-C--:B------:R-:W-:Y:S01]  /*6ec0*/  FMUL R130, R130, R8.reuse ;  /* 0x0000000882827220 */ /* 0x080fe20000400000 */
[----:B------:R-:W-:Y:S01]  /*6ed0*/  F2FP.SATFINITE.E5M2.F32.PACK_AB_MERGE_C R137, RZ, R137, RZ ;  /* 0x00000089ff89723e */ /* 0x000fe200048060ff */
[----:B------:R-:W-:Y:S01]  /*6ee0*/  FMUL R133, R133, R8 ;  /* 0x0000000885857220 */ /* 0x000fe20000400000 */
[----:B------:R-:W-:Y:S01]  /*6ef0*/  F2FP.SATFINITE.E5M2.F32.PACK_AB_MERGE_C R135, RZ, R135, RZ ;  /* 0x00000087ff87723e */ /* 0x000fe200048060ff */
[----:B------:R0:W-:Y:S01]  /*6f00*/  @!P4 STG.E.U8 desc[UR20][R16.64+0x9], R7 ;  /* 0x000009071000c986 */ /* 0x0001e2000c101114 */
[----:B-1----:R-:W-:Y:S01]  /*6f10*/  F2FP.SATFINITE.E5M2.F32.PACK_AB_MERGE_C R25, RZ, R136, RZ ;  /* 0x00000088ff19723e */ /* 0x002fe200048060ff */
        /* <DEDUP_REMOVED lines=15> */
[-C--:B------:R-:W-:Y:S01]  /*7010*/  FMUL R127, R127, R8.reuse ;  /* 0x000000087f7f7220 */ /* 0x080fe20000400000 */
[----:B------:R-:W-:Y:S01]  /*7020*/  FMUL R122, R122, R8 ;  /* 0x000000087a7a7220 */ /* 0x000fe20000400000 */
[----:B------:R-:W-:Y:S01]  /*7030*/  F2FP.SATFINITE.E5M2.F32.PACK_AB_MERGE_C R129, RZ, R129, RZ ;  /* 0x00000081ff81723e */ /* 0x000fe200048060ff */
[----:B------:R0:W-:Y:S01]  /*7040*/  @!P4 STG.E.U8 desc[UR20][R16.64+0x11], R7 ;  /* 0x000011071000c986 */ /* 0x0001e2000c101114 */
[----:B-1----:R-:W-:Y:S01]  /*7050*/  F2FP.SATFINITE.E5M2.F32.PACK_AB_MERGE_C R25, RZ, R132, RZ ;  /* 0x00000084ff19723e */ /* 0x002fe200048060ff */
[-C--:B------:R-:W-:Y:S01]  /*7060*/  FMUL R125, R125, R8.reuse ;  /* 0x000000087d7d7220 */ /* 0x080fe20000400000 */
[C---:B------:R-:W-:Y:S01]  /*7070*/  ISETP.LT.OR P4, PT, R33.reuse, 0x1a, !P0 ;  /* 0x0000001a2100780c */ /* 0x040fe20004781670 */
[----:B------:R-:W-:Y:S01]  /*7080*/  @!P5 STG.E.U8 desc[UR20][R14.64+0x10], R137 ;  /* 0x000010890e00d986 */ /* 0x000fe2000c101114 */
[C---:B------:R-:W-:Y:S01]  /*7090*/  ISETP.LT.OR P5, PT, R33.reuse, 0x19, !P2 ;  /* 0x000000192100780c */ /* 0x040fe200057a1670 */
[-C--:B------:R-:W-:Y:S01]  /*70a0*/  FMUL R120, R120, R8.reuse ;  /* 0x0000000878787220 */ /* 0x080fe20000400000 */
[----:B------:R-:W-:Y:S01]  /*70b0*/  F2FP.SATFINITE.E5M2.F32.PACK_AB_MERGE_C R127, RZ, R127, RZ ;  /* 0x0000007fff7f723e */ /* 0x000fe200048060ff */
[----:B------:R1:W-:Y:S01]  /*70c0*/  @!P6 STG.E.U8 desc[UR20][R14.64+0x11], R25 ;  /* 0x000011190e00e986 */ /* 0x0003e2000c101114 */
[----:B------:R-:W-:Y:S01]  /*70d0*/  ISETP.LT.OR P6, PT, R33, 0x1a, !P2 ;  /* 0x0000001a2100780c */ /* 0x000fe200057c1670 */
        /* <DEDUP_REMOVED lines=8> */
[-C--:B------:R-:W-:Y:S01]  /*7160*/  FMUL R116, R116, R8.reuse ;  /* 0x0000000874747220 */ /* 0x080fe20000400000 */
[----:B------:R-:W-:Y:S01]  /*7170*/  FMUL R114, R114, R8 ;  /* 0x0000000872727220 */ /* 0x000fe20000400000 */
[----:B-1----:R-:W-:Y:S01]  /*7180*/  F2FP.SATFINITE.E5M2.F32.PACK_AB_MERGE_C R25, RZ, R128, RZ ;  /* 0x00000080ff19723e */ /* 0x002fe200048060ff */
[----:B------:R0:W-:Y:S01]  /*7190*/  @!P4 STG.E.U8 desc[UR20][R16.64+0x19], R7 ;  /* 0x000019071000c986 */ /* 0x0001e2000c101114 */
[----:B------:R-:W-:Y:S01]  /*71a0*/  ISETP.LT.OR P4, PT, R33, 0x22, !P0 ;  /* 0x000000222100780c */ /* 0x000fe20004781670 */
[-C--:B------:R-:W-:Y:S01]  /*71b0*/  FMUL R119, R119, R8.reuse ;  /* 0x0000000877777220 */ /* 0x080fe20000400000 */
[----:B------:R-:W-:Y:S01]  /*71c0*/  F2FP.SATFINITE.E5M2.F32.PACK_AB_MERGE_C R121, RZ, R121, RZ ;  /* 0x00000079ff79723e */ /* 0x000fe200048060ff */
[----:B------:R-:W-:Y:S01]  /*71d0*/  @!P5 STG.E.U8 desc[UR20][R14.64+0x18], R133 ;  /* 0x000018850e00d986 */ /* 0x000fe2000c101114 */
[----:B------:R-:W-:Y:S01]  /*71e0*/  ISETP.LT.OR P5, PT, R33, 0x21, !P2 ;  /* 0x000000212100780c */ /* 0x000fe200057a1670 */
[----:B------:R-:W-:Y:S01]  /*71f0*/  FMUL R117, R117, R8 ;  /* 0x0000000875757220 */ /* 0x000fe20000400000 */
[----:B------:R-:W-:Y:S01]  /*7200*/  F2FP.SATFINITE.E5M2.F32.PACK_AB_MERGE_C R27, RZ, R114, RZ ;  /* 0x00000072ff1b723e */ /* 0x000fe200048060ff */
[----:B------:R1:W-:Y:S01]  /*7210*/  @!P6 STG.E.U8 desc[UR20][R14.64+0x19], R25 ;  /* 0x000019190e00e986 */ /* 0x0003e2000c101114 */
[----:B------:R-:W-:Y:S01]  /*7220*/  ISETP.LT.OR P6, PT, R33, 0x22, !P2 ;  /* 0x000000222100780c */ /* 0x000fe200057c1670 */
[-C--:B------:R-:W-:Y:S01]  /*7230*/  FMUL R112, R112, R8.reuse ;  /* 0x0000000870707220 */ /* 0x080fe20000400000 */
[-C--:B------:R-:W-:Y:S01]  /*7240*/  FMUL R115, R115, R8.reuse ;  /* 0x0000000873737220 */ /* 0x080fe20000400000 */
        /* <DEDUP_REMOVED lines=39> */
[-C--:B------:R-:W-:Y:S01]  /*74c0*/  FMUL R103, R103, R8.reuse ;  /* 0x0000000867677220 */ /* 0x080fe20000400000 */
[----:B------:R-:W-:Y:S01]  /*74d0*/  @!P1 STG.E.U8 desc[UR20][R16.64+0x30], R123 ;  /* 0x0000307b10009986 */ /* 0x000fe2000c101114 */
[----:B------:R-:W-:Y:S01]  /*74e0*/  ISETP.LT.OR P1, PT, R33, 0x39, !P0 ;  /* 0x000000392100780c */ /* 0x000fe20004721670 */
[-C--:B------:R-:W-:Y:S01]  /*74f0*/  FMUL R101, R101, R8.reuse ;  /* 0x0000000865657220 */ /* 0x080fe20000400000 */
[----:B------:R-:W-:Y:S01]  /*7500*/  ISETP.LT.OR P0, PT, R33, 0x3a, !P0 ;  /* 0x0000003a2100780c */ /* 0x000fe20004701670 */
[----:B------:R-:W-:Y:S01]  /*7510*/  FMUL R96, R96, R8 ;  /* 0x0000000860607220 */ /* 0x000fe20000400000 */
[----:B0-----:R-:W-:Y:S01]  /*7520*/  F2FP.SATFINITE.E5M2.F32.PACK_AB_MERGE_C R7, RZ, R118, RZ ;  /* 0x00000076ff07723e */ /* 0x001fe200048060ff */
[-C--:B------:R-:W-:Y:S01]  /*7530*/  FMUL R94, R94, R8.reuse ;  /* 0x000000085e5e7220 */ /* 0x080fe20000400000 */
[----:B------:R-:W-:Y:S01]  /*7540*/  F2FP.SATFINITE.E5M2.F32.PACK_AB_MERGE_C R105, RZ, R105, RZ ;  /* 0x00000069ff69723e */ /* 0x000fe200048060ff */
[----:B------:R-:W-:Y:S01]  /*7550*/  FMUL R97, R97, R8 ;  /* 0x0000000861617220 */ /* 0x000fe20000400000 */
[----:B-1----:R-:W-:Y:S01]  /*7560*/  F2FP.SATFINITE.E5M2.F32.PACK_AB_MERGE_C R25, RZ, R116, RZ ;  /* 0x00000074ff19723e */ /* 0x002fe200048060ff */
[----:B------:R0:W-:Y:S01]  /*7570*/  @!P4 STG.E.U8 desc[UR20][R16.64+0x31], R7 ;  /* 0x000031071000c986 */ /* 0x0001e2000c101114 */
[----:B------:R-:W-:Y:S01]  /*7580*/  ISETP.LT.OR P4, PT, R33, 0x39, !P2 ;  /* 0x000000392100780c */ /* 0x000fe20005781670 */
[-C--:B------:R-:W-:Y:S01]  /*7590*/  FMUL R99, R99, R8.reuse ;  /* 0x0000000863637220 */ /* 0x080fe20000400000 */
[----:B------:R-:W-:Y:S01]  /*75a0*/  ISETP.LT.OR P2, PT, R33, 0x3a, !P2 ;  /* 0x0000003a2100780c */ /* 0x000fe20005741670 */
[----:B------:R-:W-:Y:S01]  /*75b0*/  @!P5 STG.E.U8 desc[UR20][R14.64+0x30], R121 ;  /* 0x000030790e00d986 */ /* 0x000fe2000c101114 */
[----:B------:R-:W-:Y:S01]  /*75c0*/  F2FP.SATFINITE.E5M2.F32.PACK_AB_MERGE_C R103, RZ, R103, RZ ;  /* 0x00000067ff67723e */ /* 0x000fe200048060ff */
[-C--:B------:R-:W-:Y:S01]  /*75d0*/  FMUL R92, R92, R8.reuse ;  /* 0x000000085c5c7220 */ /* 0x080fe20000400000 */
[----:B------:R-:W-:Y:S01]  /*75e0*/  F2FP.SATFINITE.E5M2.F32.PACK_AB_MERGE_C R101, RZ, R101, RZ ;  /* 0x00000065ff65723e */ /* 0x000fe200048060ff */
[----:B------:R-:W-:Y:S01]  /*75f0*/  @!P6 STG.E.U8 desc[UR20][R14.64+0x31], R25 ;  /* 0x000031190e00e986 */ /* 0x000fe2000c101114 */
[----:B------:R-:W-:Y:S01]  /*7600*/  F2FP.SATFINITE.E5M2.F32.PACK_AB_MERGE_C R97, RZ, R97, RZ ;  /* 0x00000061ff61723e */ /* 0x000fe200048060ff */
[-C--:B------:R-:W-:Y:S01]  /*7610*/  FMUL R88, R88, R8.reuse ;  /* 0x0000000858587220 */ /* 0x080fe20000400000 */
[-C--:B------:R-:W-:Y:S01]  /*7620*/  FMUL R95, R95, R8.reuse ;  /* 0x000000085f5f7220 */ /* 0x080fe20000400000 */
[----:B------:R-:W-:Y:S01]  /*7630*/  @!P0 STG.E.U8 desc[UR20][R16.64+0x39], R27 ;  /* 0x0000391b10008986 */ /* 0x000fe2000c101114 */
[----:B------:R-:W-:Y:S01]  /*7640*/  ISETP.GE.AND P0, PT, R34, 0x81, PT ;  /* 0x000000812200780c */ /* 0x000fe20003f06270 */
[----:B------:R-:W-:Y:S01]  /*7650*/  FMUL R93, R93, R8 ;  /* 0x000000085d5d7220 */ /* 0x000fe20000400000 */
[----:B0-----:R-:W-:Y:S01]  /*7660*/  F2FP.SATFINITE.E5M2.F32.PACK_AB_MERGE_C R7, RZ, R112, RZ ;  /* 0x00000070ff07723e */ /* 0x001fe200048060ff */
[----:B------:R0:W-:Y:S01]  /*7670*/  @!P1 STG.E.U8 desc[UR20][R16.64+0x38], R119 ;  /* 0x0000387710009986 */ /* 0x0001e2000c101114 */
[C---:B------:R-:W-:Y:S01]  /*7680*/  ISETP.LT.OR P6, PT, R33.reuse, 0x1, !P0 ;  /* 0x000000012100780c */ /* 0x040fe200047c1670 */
[-C--:B------:R-:W-:Y:S01]  /*7690*/  FMUL R90, R90, R8.reuse ;  /* 0x000000085a5a7220 */ /* 0x080fe20000400000 */
[----:B------:R-:W-:Y:S01]  /*76a0*/  ISETP.LT.OR P5, PT, R33, 0x2, !P0 ;  /* 0x000000022100780c */ /* 0x000fe200047a1670 */
[----:B------:R-:W-:Y:S01]  /*76b0*/  @!P4 STG.E.U8 desc[UR20][R14.64+0x38], R117 ;  /* 0x000038750e00c986 */ /* 0x000fe2000c101114 */
[----:B------:R-:W-:Y:S01]  /*76c0*/  ISETP.GE.AND P1, PT, R34, 0x89, PT ;  /* 0x000000892200780c */ /* 0x000fe20003f26270 */
[-C--:B------:R-:W-:Y:S01]  /*76d0*/  FMUL R23, R23, R8.reuse ;  /* 0x0000000817177220 */ /* 0x080fe20000400000 */
[----:B------:R-:W-:Y:S01]  /*76e0*/  F2FP.SATFINITE.E5M2.F32.PACK_AB_MERGE_C R99, RZ, R99, RZ ;  /* 0x00000063ff63723e */ /* 0x000fe200048060ff */
[----:B------:R1:W-:Y:S01]  /*76f0*/  @!P2 STG.E.U8 desc[UR20][R14.64+0x39], R7 ;  /* 0x000039070e00a986 */ /* 0x0003e2000c101114 */
[----:B------:R-:W-:Y:S01]  /*7700*/  ISETP.LT.OR P4, PT, R33, 0x1, !P1 ;  /* 0x000000012100780c */ /* 0x000fe20004f81670 */
[-C--:B------:R-:W-:Y:S01]  /*7710*/  FMUL R91, R91, R8.reuse ;  /* 0x000000085b5b7220 */ /* 0x080fe20000400000 */
[----:B------:R-:W-:Y:S01]  /*7720*/  ISETP.LT.OR P2, PT, R33, 0xa, !P0 ;  /* 0x0000000a2100780c */ /* 0x000fe20004741670 */
[----:B------:R-:W-:Y:S01]  /*7730*/  FMUL R89, R89, R8 ;  /* 0x0000000859597220 */ /* 0x000fe20000400000 */
[----:B0-----:R-:W-:Y:S01]  /*7740*/  F2FP.SATFINITE.E5M2.F32.PACK_AB_MERGE_C R17, RZ, R110, RZ ;  /* 0x0000006eff11723e */ /* 0x001fe200048060ff */
[----:B------:R-:W-:Y:S01]  /*7750*/  @!P6 STG.E.U8 desc[UR20][R12.64], R115 ;  /* 0x000000730c00e986 */ /* 0x000fe2000c101114 */
[C---:B------:R-:W-:Y:S01]  /*7760*/  ISETP.LT.OR P6, PT, R33.reuse, 0x2, !P1 ;  /* 0x000000022100780c */ /* 0x040fe20004fc1670 */
[-C--:B------:R-:W-:Y:S01]  /*7770*/  FMUL R22, R22, R8.reuse ;  /* 0x0000000816167220 */ /* 0x080fe20000400000 */
[----:B------:R-:W-:Y:S01]  /*7780*/  F2FP.SATFINITE.E5M2.F32.PACK_AB_MERGE_C R95, RZ, R95, RZ ;  /* 0x0000005fff5f723e */ /* 0x000fe200048060ff */
[----:B------:R-:W-:Y:S01]  /*7790*/  @!P5 STG.E.U8 desc[UR20][R12.64+0x1], R17 ;  /* 0x000001110c00d986 */ /* 0x000fe2000c101114 */
[----:B------:R-:W-:Y:S01]  /*77a0*/  ISETP.LT.OR P5, PT, R33, 0x9, !P0 ;  /* 0x000000092100780c */ /* 0x000fe200047a1670 */
[----:B------:R-:W-:Y:S01]  /*77b0*/  FMUL R19, R19, R8 ;  /* 0x0000000813137220 */ /* 0x000fe20000400000 */
[----:B-1----:R-:W-:Y:S01]  /*77c0*/  F2FP.SATFINITE.E5M2.F32.PACK_AB_MERGE_C R7, RZ, R108, RZ ;  /* 0x0000006cff07723e */ /* 0x002fe200048060ff */
[----:B------:R-:W-:Y:S01]  /*77d0*/  @!P4 STG.E.U8 desc[UR20][R10.64], R113 ;  /* 0x000000710a00c986 */ /* 0x000fe2000c101114 */
[----:B------:R-:W-:Y:S01]  /*77e0*/  F2FP.SATFINITE.E5M2.F32.PACK_AB_MERGE_C R15, RZ, R106, RZ ;  /* 0x0000006aff0f723e */ /* 0x000fe200048060ff */
[-C--:B------:R-:W-:Y:S01]  /*77f0*/  FMUL R18, R18, R8.reuse ;  /* 0x0000000812127220 */ /* 0x080fe20000400000 */
[----:B------:R-:W-:Y:S01]  /*7800*/  ISETP.LT.OR P4, PT, R33, 0x9, !P1 ;  /* 0x000000092100780c */ /* 0x000fe20004f81670 */
[-C--:B------:R-:W-:Y:S01]  /*7810*/  FMUL R21, R21, R8.reuse ;  /* 0x0000000815157220 */ /* 0x080fe20000400000 */
[----:B------:R-:W-:Y:S01]  /*7820*/  F2FP.SATFINITE.E5M2.F32.PACK_AB_MERGE_C R93, RZ, R93, RZ ;  /* 0x0000005dff5d723e */ /* 0x000fe200048060ff */
[----:B------:R0:W-:Y:S01]  /*7830*/  @!P6 STG.E.U8 desc[UR20][R10.64+0x1], R7 ;  /* 0x000001070a00e986 */ /* 0x0001e2000c101114 */
[C---:B------:R-:W-:Y:S01]  /*7840*/  ISETP.LT.OR P6, PT, R33.reuse, 0xa, !P1 ;  /* 0x0000000a2100780c */ /* 0x040fe20004fc1670 */
[----:B------:R-:W-:Y:S01]  /*7850*/  FMUL R20, R20, R8 ;  /* 0x0000000814147220 */ /* 0x000fe20000400000 */
[----:B------:R-:W-:Y:S01]  /*7860*/  F2FP.SATFINITE.E5M2.F32.PACK_AB_MERGE_C R23, RZ, R23, RZ ;  /* 0x00000017ff17723e */ /* 0x000fe200048060ff */
[----:B------:R1:W-:Y:S01]  /*7870*/  @!P2 STG.E.U8 desc[UR20][R12.64+0x9], R15 ;  /* 0x0000090f0c00a986 */ /* 0x0003e2000c101114 */
[----:B------:R-:W-:-:S02]  /*7880*/  ISETP.LT.OR P2, PT, R33, 0x12, !P0 ;  /* 0x000000122100780c */ /* 0x000fc40004741670 */
[----:B------:R-:W-:Y:S01]  /*7890*/  F2FP.SATFINITE.E5M2.F32.PACK_AB_MERGE_C R91, RZ, R91, RZ ;  /* 0x0000005bff5b723e */ /* 0x000fe200048060ff */
[----:B------:R-:W-:Y:S01]  /*78a0*/  @!P5 STG.E.U8 desc[UR20][R12.64+0x8], R109 ;  /* 0x0000086d0c00d986 */ /* 0x000fe2000c101114 */
[C---:B------:R-:W-:Y:S02]  /*78b0*/  ISETP.LT.OR P5, PT, R33.reuse, 0x11, !P0 ;  /* 0x000000112100780c */ /* 0x040fe400047a1670 */
[----:B------:R-:W-:Y:S01]  /*78c0*/  F2FP.SATFINITE.E5M2.F32.PACK_AB_MERGE_C R89, RZ, R89, RZ ;  /* 0x00000059ff59723e */ /* 0x000fe200048060ff */
[----:B------:R-:W-:Y:S01]  /*78d0*/  @!P4 STG.E.U8 desc[UR20][R10.64+0x8], R111 ;  /* 0x0000086f0a00c986 */ /* 0x000fe2000c101114 */
[----:B0-----:R-:W-:Y:S02]  /*78e0*/  F2FP.SATFINITE.E5M2.F32.PACK_AB_MERGE_C R7, RZ, R104, RZ ;  /* 0x00000068ff07723e */ /* 0x001fe400048060ff */
[C---:B------:R-:W-:Y:S02]  /*78f0*/  ISETP.LT.OR P4, PT, R33.reuse, 0x11, !P1 ;  /* 0x000000112100780c */ /* 0x040fe40004f81670 */
[----:B-1----:R-:W-:Y:S01]  /*7900*/  F2FP.SATFINITE.E5M2.F32.PACK_AB_MERGE_C R15, RZ, R100, RZ ;  /* 0x00000064ff0f723e */ /* 0x002fe200048060ff */
[----:B------:R0:W-:Y:S01]  /*7910*/  @!P6 STG.E.U8 desc[UR20][R10.64+0x9], R7 ;  /* 0x000009070a00e986 */ /* 0x0001e2000c101114 */
[----:B------:R-:W-:-:S02]  /*7920*/  ISETP.LT.OR P6, PT, R33, 0x12, !P1 ;  /* 0x000000122100780c */ /* 0x000fc40004fc1670 */
[----:B------:R-:W-:Y:S01]  /*7930*/  F2FP.SATFINITE.E5M2.F32.PACK_AB_MERGE_C R19, RZ, R19, RZ ;  /* 0x00000013ff13723e */ /* 0x000fe200048060ff */
[----:B------:R1:W-:Y:S01]  /*7940*/  @!P2 STG.E.U8 desc[UR20][R12.64+0x11], R15 ;  /* 0x0000110f0c00a986 */ /* 0x0003e2000c101114 */
[C---:B------:R-:W-:Y:S02]  /*7950*/  ISETP.LT.OR P2, PT, R33.reuse, 0x1a, !P0 ;  /* 0x0000001a2100780c */ /* 0x040fe40004741670 */
[----:B------:R-:W-:Y:S01]  /*7960*/  F2FP.SATFINITE.E5M2.F32.PACK_AB_MERGE_C R21, RZ, R21, RZ ;  /* 0x00000015ff15723e */ /* 0x000fe200048060ff */
[----:B------:R-:W-:Y:S01]  /*7970*/  @!P5 STG.E.U8 desc[UR20][R12.64+0x10], R107 ;  /* 0x0000106b0c00d986 */ /* 0x000fe2000c101114 */
[----:B------:R-:W-:Y:S02]  /*7980*/  ISETP.LT.OR P5, PT, R33, 0x19, !P0 ;  /* 0x000000192100780c */ /* 0x000fe400047a1670 */
[----:B------:R-:W-:Y:S01]  /*7990*/  F2FP.SATFINITE.E5M2.F32.PACK_AB_MERGE_C R17, RZ, R20, RZ ;  /* 0x00000014ff11723e */ /* 0x000fe200048060ff */
[----:B------:R-:W-:Y:S01]  /*79a0*/  @!P4 STG.E.U8 desc[UR20][R10.64+0x10], R105 ;  /* 0x000010690a00c986 */ /* 0x000fe2000c101114 */
[----:B0-----:R-:W-:-:S02]  /*79b0*/  F2FP.SATFINITE.E5M2.F32.PACK_AB_MERGE_C R7, RZ, R102, RZ ;  /* 0x00000066ff07723e */ /* 0x001fc400048060ff */
[C---:B------:R-:W-:Y:S02]  /*79c0*/  ISETP.LT.OR P4, PT, R33.reuse, 0x19, !P1 ;  /* 0x000000192100780c */ /* 0x040fe40004f81670 */
[----:B-1----:R-:W-:Y:S01]  /*79d0*/  F2FP.SATFINITE.E5M2.F32.PACK_AB_MERGE_C R15, RZ, R98, RZ ;  /* 0x00000062ff0f723e */ /* 0x002fe200048060ff */
[----:B------:R0:W-:Y:S01]  /*79e0*/  @!P6 STG.E.U8 desc[UR20][R10.64+0x11], R7 ;  /* 0x000011070a00e986 */ /* 0x0001e2000c101114 */
[----:B------:R-:W-:-:S03]  /*79f0*/  ISETP.LT.OR P6, PT, R33, 0x1a, !P1 ;  /* 0x0000001a2100780c */ /* 0x000fc60004fc1670 */
[----:B------:R1:W-:Y:S01]  /*7a00*/  @!P2 STG.E.U8 desc[UR20][R12.64+0x19], R15 ;  /* 0x0000190f0c00a986 */ /* 0x0003e2000c101114 */
[----:B------:R-:W-:-:S03]  /*7a10*/  ISETP.LT.OR P2, PT, R33, 0x22, !P0 ;  /* 0x000000222100780c */ /* 0x000fc60004741670 */
[----:B------:R-:W-:Y:S01]  /*7a20*/  @!P5 STG.E.U8 desc[UR20][R12.64+0x18], R103 ;  /* 0x000018670c00d986 */ /* 0x000fe2000c101114 */
[C---:B------:R-:W-:Y:S02]  /*7a30*/  ISETP.LT.OR P5, PT, R33.reuse, 0x21, !P0 ;  /* 0x000000212100780c */ /* 0x040fe400047a1670 */
[----:B0-----:R-:W-:Y:S01]  /*7a40*/  F2FP.SATFINITE.E5M2.F32.PACK_AB_MERGE_C R7, RZ, R96, RZ ;  /* 0x00000060ff07723e */ /* 0x001fe200048060ff */
[----:B------:R-:W-:Y:S01]  /*7a50*/  @!P4 STG.E.U8 desc[UR20][R10.64+0x18], R101 ;  /* 0x000018650a00c986 */ /* 0x000fe2000c101114 */
        /* <DEDUP_REMOVED lines=25> */
[C---:B------:R-:W-:Y:S02]  /*7bf0*/  ISETP.LT.OR P2, PT, R33.reuse, 0x39, !P0 ;  /* 0x000000392100780c */ /* 0x040fe40004741670 */
[C---:B------:R-:W-:Y:S01]  /*7c00*/  ISETP.LT.OR P0, PT, R33.reuse, 0x3a, !P0 ;  /* 0x0000003a2100780c */ /* 0x040fe20004701670 */
[----:B------:R1:W-:Y:S01]  /*7c10*/  @!P5 STG.E.U8 desc[UR20][R12.64+0x30], R91 ;  /* 0x0000305b0c00d986 */ /* 0x0003e2000c101114 */
[C---:B------:R-:W-:Y:S02]  /*7c20*/  ISETP.LT.OR P5, PT, R33.reuse, 0x39, !P1 ;  /* 0x000000392100780c */ /* 0x040fe40004fa1670 */
[----:B------:R-:W-:Y:S01]  /*7c30*/  ISETP.LT.OR P1, PT, R33, 0x3a, !P1 ;  /* 0x0000003a2100780c */ /* 0x000fe20004f21670 */
[----:B------:R1:W-:Y:S01]  /*7c40*/  @!P4 STG.E.U8 desc[UR20][R10.64+0x30], R89 ;  /* 0x000030590a00c986 */ /* 0x0003e2000c101114 */
[----:B0-----:R-:W-:-:S05]  /*7c50*/  F2FP.SATFINITE.E5M2.F32.PACK_AB_MERGE_C R7, RZ, R22, RZ ;  /* 0x00000016ff07723e */ /* 0x001fca00048060ff */
[----:B------:R1:W-:Y:S04]  /*7c60*/  @!P6 STG.E.U8 desc[UR20][R10.64+0x31], R7 ;  /* 0x000031070a00e986 */ /* 0x0003e8000c101114 */
[----:B------:R1:W-:Y:S04]  /*7c70*/  @!P2 STG.E.U8 desc[UR20][R12.64+0x38], R19 ;  /* 0x000038130c00a986 */ /* 0x0003e8000c101114 */
[----:B------:R1:W-:Y:S04]  /*7c80*/  @!P0 STG.E.U8 desc[UR20][R12.64+0x39], R15 ;  /* 0x0000390f0c008986 */ /* 0x0003e8000c101114 */
[----:B------:R1:W-:Y:S04]  /*7c90*/  @!P5 STG.E.U8 desc[UR20][R10.64+0x38], R21 ;  /* 0x000038150a00d986 */ /* 0x0003e8000c101114 */
[----:B------:R1:W-:Y:S02]  /*7ca0*/  @!P1 STG.E.U8 desc[UR20][R10.64+0x39], R17 ;  /* 0x000039110a009986 */ /* 0x0003e4000c101114 */
.L_x_167:
[----:B------:R-:W-:Y:S05]  /*7cb0*/  BSYNC B0 ;  /* 0x0000000000007941 */ /* 0x000fea0003800000 */
.L_x_37:
[----:B------:R-:W-:Y:S01]  /*7cc0*/  ULDC UR6, c[0x0][0xc] ;  /* 0x0000030000067ab9 */ /* 0x000fe20000000800 */
[----:B------:R-:W-:Y:S01]  /*7cd0*/  ULDC UR7, c[0x0][0x10] ;  /* 0x0000040000077ab9 */ /* 0x000fe20000000800 */
[----:B01---5:R-:W0:Y:S01]  /*7ce0*/  LDC R7, c[0x0][0x14] ;  /* 0x00000500ff077b82 */ /* 0x023e220000000800 */
[----:B------:R-:W-:Y:S01]  /*7cf0*/  UIMAD.WIDE.U32 UR6, UR6, UR7, URZ ;  /* 0x00000007060672a5 */ /* 0x000fe2000f8e003f */
[----:B------:R-:W-:Y:S01]  /*7d00*/  PRMT R10, RZ, 0x7610, R10 ;  /* 0x00007610ff0a7816 */ /* 0x000fe2000000000a */
[----:B------:R-:W-:-:S04]  /*7d10*/  IMAD.MOV.U32 R11, RZ, RZ, -0x1 ;  /* 0xffffffffff0b7424 */ /* 0x000fc800078e00ff */
[----:B0-----:R-:W-:-:S04]  /*7d20*/  IMAD.WIDE.U32 R2, R7, UR6, R2 ;  /* 0x0000000607027c25 */ /* 0x001fc8000f8e0002 */
[----:B------:R-:W-:Y:S01]  /*7d30*/  IMAD R7, R7, UR7, RZ ;  /* 0x0000000707077c24 */ /* 0x000fe2000f8e02ff */
[----:B------:R-:W-:Y:S02]  /*7d40*/  ULDC.64 UR6, c[0x0][0x650] ;  /* 0x0001940000067ab9 */ /* 0x000fe40000000a00 */
[----:B------:R-:W-:Y:S01]  /*7d50*/  ISETP.GE.U32.AND P0, PT, R2, UR6, PT ;  /* 0x0000000602007c0c */ /* 0x000fe2000bf06070 */
[----:B------:R-:W-:Y:S02]  /*7d60*/  IMAD.IADD R3, R3, 0x1, R7 ;  /* 0x0000000103037824 */ /* 0x000fe400078e0207 */
[----:B------:R-:W-:-:S03]  /*7d70*/  IMAD.MOV.U32 R7, RZ, RZ, -0x1 ;  /* 0xffffffffff077424 */ /* 0x000fc600078e00ff */
[----:B------:R-:W-:-:S13]  /*7d80*/  ISETP.GE.U32.AND.EX P0, PT, R3, UR7, PT, P0 ;  /* 0x0000000703007c0c */ /* 0x000fda000bf06100 */
[----:B------:R-:W-:Y:S05]  /*7d90*/  @P0 BRA `(.L_x_168) ;  /* 0x0000000400600947 */ /* 0x000fea0003800000 */
[----:B------:R-:W0:Y:S01]  /*7da0*/  S2R R22, SR_CTAID.X ;  /* 0x0000000000167919 */ /* 0x000e220000002500 */
[----:B------:R-:W1:Y:S01]  /*7db0*/  LDC.64 R16, c[0x0][0x628] ;  /* 0x00018a00ff107b82 */ /* 0x000e620000000a00 */
[----:B------:R-:W-:Y:S01]  /*7dc0*/  ULDC UR6, c[0x0][0x150] ;  /* 0x0000540000067ab9 */ /* 0x000fe20000000800 */
[----:B--234-:R-:W-:Y:S01]  /*7dd0*/  IMAD.MOV.U32 R14, RZ, RZ, R2 ;  /* 0x000000ffff0e7224 */ /* 0x01cfe200078e0002 */
[----:B------:R-:W2:Y:S01]  /*7de0*/  S2R R24, SR_CTAID.Y ;  /* 0x0000000000187919 */ /* 0x000ea20000002600 */
[----:B------:R-:W-:-:S04]  /*7df0*/  IMAD.MOV.U32 R15, RZ, RZ, R3 ;  /* 0x000000ffff0f7224 */ /* 0x000fc800078e0003 */
[----:B------:R-:W3:Y:S08]  /*7e00*/  LDC R25, c[0x0][0x144] ;  /* 0x00005100ff197b82 */ /* 0x000ef00000000800 */
[----:B------:R-:W4:Y:S08]  /*7e10*/  LDC R18, c[0x0][0x630] ;  /* 0x00018c00ff127b82 */ /* 0x000f300000000800 */
[----:B------:R-:W2:Y:S01]  /*7e20*/  LDC.64 R20, c[0x0][0x620] ;  /* 0x00018800ff147b82 */ /* 0x000ea20000000a00 */
[----:B-1----:R-:W-:-:S04]  /*7e30*/  ISETP.NE.U32.AND P0, PT, R16, RZ, PT ;  /* 0x000000ff1000720c */ /* 0x002fc80003f05070 */
[----:B------:R-:W-:Y:S02]  /*7e40*/  ISETP.NE.AND.EX P0, PT, R17, RZ, PT, P0 ;  /* 0x000000ff1100720c */ /* 0x000fe40003f05300 */
[----:B0-----:R-:W-:-:S05]  /*7e50*/  I2FP.F32.U32 R7, R22 ;  /* 0x0000001600077245 */ /* 0x001fca0000201000 */
[----:B------:R-:W-:-:S04]  /*7e60*/  FMUL R7, R7, UR6 ;  /* 0x0000000607077c20 */ /* 0x000fc80008400000 */
[----:B------:R0:W1:Y:S02]  /*7e70*/  F2I.U32.TRUNC.NTZ R23, R7 ;  /* 0x0000000700177305 */ /* 0x000064000020f000 */
[----:B---34-:R-:W-:Y:S05]  /*7e80*/  @!P0 BRA `(.L_x_169) ;  /* 0x0000000000288947 */ /* 0x018fea0003800000 */
[----:B0-----:R-:W0:Y:S02]  /*7e90*/  LDC R7, c[0x0][0x634] ;  /* 0x00018d00ff077b82 */ /* 0x001e240000000800 */
        /* <DEDUP_REMOVED lines=9> */
.L_x_169:
[-CC-:B------:R-:W-:Y:S01]  /*7f30*/  SHF.R.U64 R19, R14, R18.reuse, R15.reuse ;  /* 0x000000120e137219 */ /* 0x180fe2000000120f */
[----:B------:R-:W3:Y:S01]  /*7f40*/  LDC.64 R30, c[0x0][0x640] ;  /* 0x00019000ff1e7b82 */ /* 0x000ee20000000a00 */
[----:B0-----:R-:W-:Y:S01]  /*7f50*/  SHF.R.U32.HI R7, RZ, R18, R15 ;  /* 0x00000012ff077219 */ /* 0x001fe2000001160f */
[----:B-1----:R-:W-:Y:S01]  /*7f60*/  IMAD.MOV R23, RZ, RZ, -R23 ;  /* 0x000000ffff177224 */ /* 0x002fe200078e0a17 */
[----:B------:R-:W-:Y:S01]  /*7f70*/  IADD3 R13, P0, RZ, -R19, RZ ;  /* 0x80000013ff0d7210 */ /* 0x000fe20007f1e0ff */
[----:B------:R-:W-:Y:S02]  /*7f80*/  ULDC UR6, c[0x0][0x154] ;  /* 0x0000550000067ab9 */ /* 0x000fe40000000800 */
[----:B------:R-:W-:Y:S02]  /*7f90*/  IMAD R25, R25, R23, R22 ;  /* 0x0000001719197224 */ /* 0x000fe400078e0216 */
[----:B------:R-:W0:Y:S01]  /*7fa0*/  LDC R14, c[0x0][0x618] ;  /* 0x00018600ff0e7b82 */ /* 0x000e220000000800 */
[----:B------:R-:W-:-:S02]  /*7fb0*/  IMAD.X R7, RZ, RZ, ~R7, P0 ;  /* 0x000000ffff077224 */ /* 0x000fc400000e0e07 */
[----:B--2---:R-:W-:-:S04]  /*7fc0*/  IMAD.WIDE.U32 R10, R13, R20, R2 ;  /* 0x000000140d0a7225 */ /* 0x004fc800078e0002 */
[----:B------:R-:W-:Y:S01]  /*7fd0*/  IMAD R12, R7, R20, RZ ;  /* 0x00000014070c7224 */ /* 0x000fe200078e02ff */
[----:B------:R-:W1:Y:S03]  /*7fe0*/  LDC R26, c[0x0][0x608] ;  /* 0x00018200ff1a7b82 */ /* 0x000e660000000800 */
[----:B------:R-:W-:Y:S02]  /*7ff0*/  IMAD R7, R13, R21, R12 ;  /* 0x000000150d077224 */ /* 0x000fe400078e020c */
[----:B------:R-:W-:Y:S02]  /*8000*/  IMAD.MOV.U32 R13, RZ, RZ, 0x1 ;  /* 0x00000001ff0d7424 */ /* 0x000fe400078e00ff */
[----:B------:R-:W-:Y:S01]  /*8010*/  IMAD.IADD R7, R11, 0x1, R7 ;  /* 0x000000010b077824 */ /* 0x000fe200078e0207 */
[----:B------:R-:W2:Y:S01]  /*8020*/  LDC R28, c[0x0][0x658] ;  /* 0x00019600ff1c7b82 */ /* 0x000ea20000000800 */
[----:B------:R-:W-:-:S02]  /*8030*/  I2FP.F32.U32 R11, R24 ;  /* 0x00000018000b7245 */ /* 0x000fc40000201000 */
[----:B---3--:R-:W-:-:S03]  /*8040*/  ISETP.NE.U32.AND P0, PT, R30, RZ, PT ;  /* 0x000000ff1e00720c */ /* 0x008fc60003f05070 */
[----:B------:R-:W-:Y:S01]  /*8050*/  FMUL R12, R11, UR6 ;  /* 0x000000060b0c7c20 */ /* 0x000fe20008400000 */
[----:B------:R-:W-:Y:S01]  /*8060*/  ISETP.NE.AND.EX P0, PT, R31, RZ, PT, P0 ;  /* 0x000000ff1f00720c */ /* 0x000fe20003f05300 */
[----:B------:R-:W3:Y:S01]  /*8070*/  LDC R23, c[0x0][0x148] ;  /* 0x00005200ff177b82 */ /* 0x000ee20000000800 */
[-CC-:B0-----:R-:W-:Y:S01]  /*8080*/  SHF.R.U64 R18, R10, R14.reuse, R7.reuse ;  /* 0x0000000e0a127219 */ /* 0x181fe20000001207 */
[----:B------:R0:W4:Y:S01]  /*8090*/  F2I.U32.TRUNC.NTZ R20, R12 ;  /* 0x0000000c00147305 */ /* 0x000122000020f000 */
[----:B------:R-:W-:Y:S01]  /*80a0*/  SHF.R.U32.HI R7, RZ, R14, R7 ;  /* 0x0000000eff077219 */ /* 0x000fe20000011607 */
[----:B------:R-:W-:-:S04]  /*80b0*/  IMAD.MOV.U32 R11, RZ, RZ, -0x1 ;  /* 0xffffffffff0b7424 */ /* 0x000fc800078e00ff */
[----:B------:R-:W0:Y:S01]  /*80c0*/  LDC R22, c[0x0][0x600] ;  /* 0x00018000ff167b82 */ /* 0x000e220000000800 */
[-CC-:B-1----:R-:W-:Y:S02]  /*80d0*/  SHF.R.U64 R16, R18, R26.reuse, R7.reuse ;  /* 0x0000001a12107219 */ /* 0x182fe40000001207 */
[----:B------:R-:W-:-:S05]  /*80e0*/  SHF.R.U32.HI R7, RZ, R26, R7 ;  /* 0x0000001aff077219 */ /* 0x000fca0000011607 */
[----:B------:R-:W1:Y:S01]  /*80f0*/  LDC R29, c[0x0][0x648] ;  /* 0x00019200ff1d7b82 */ /* 0x000e620000000800 */
[-C--:B--2---:R-:W-:Y:S02]  /*8100*/  SHF.L.U32 R10, R11, R28.reuse, RZ ;  /* 0x0000001c0b0a7219 */ /* 0x084fe400000006ff */
[-CC-:B------:R-:W-:Y:S02]  /*8110*/  SHF.R.U64 R21, R16, R28.reuse, R7.reuse ;  /* 0x0000001c10157219 */ /* 0x180fe40000001207 */
[----:B------:R-:W-:Y:S02]  /*8120*/  SHF.R.U32.HI R11, RZ, R28, R7 ;  /* 0x0000001cff0b7219 */ /* 0x000fe40000011607 */
[----:B------:R-:W-:Y:S01]  /*8130*/  LOP3.LUT R27, RZ, R10, RZ, 0x33, !PT ;  /* 0x0000000aff1b7212 */ /* 0x000fe200078e33ff */
[----:B------:R-:W2:Y:S01]  /*8140*/  LDC R33, c[0x0][0x638] ;  /* 0x00018e00ff217b82 */ /* 0x000ea20000000800 */
[----:B------:R-:W-:Y:S01]  /*8150*/  SHF.L.U32 R28, R13, R28, RZ ;  /* 0x0000001c0d1c7219 */ /* 0x000fe200000006ff */
[----:B------:R-:W-:-:S06]  /*8160*/  IMAD.MOV.U32 R10, RZ, RZ, R21 ;  /* 0x000000ffff0a7224 */ /* 0x000fcc00078e0015 */
[----:B------:R-:W0:Y:S01]  /*8170*/  LDC R34, c[0x0][0x610] ;  /* 0x00018400ff227b82 */ /* 0x000e220000000800 */
[----:B----4-:R-:W-:Y:S05]  /*8180*/  @!P0 BRA `(.L_x_170) ;  /* 0x0000000000288947 */ /* 0x010fea0003800000 */
[----:B------:R-:W4:Y:S02]  /*8190*/  LDC R10, c[0x0][0x64c] ;  /* 0x00019300ff0a7b82 */ /* 0x000f240000000800 */
[----:B----4-:R-:W-:-:S05]  /*81a0*/  IADD3 R7, P0, R21, R10, RZ ;  /* 0x0000000a15077210 */ /* 0x010fca0007f1e0ff */
[----:B------:R-:W-:-:S04]  /*81b0*/  IMAD.X R17, RZ, RZ, R11, P0 ;  /* 0x000000ffff117224 */ /* 0x000fc800000e060b */
[----:B------:R-:W-:-:S04]  /*81c0*/  IMAD.WIDE.U32 R10, R17, R30, RZ ;  /* 0x0000001e110a7225 */ /* 0x000fc800078e00ff */
[----:B0-----:R-:W-:-:S04]  /*81d0*/  IMAD.WIDE.U32 R12, P0, R7, R31, R10 ;  /* 0x0000001f070c7225 */ /* 0x001fc8000780000a */
[----:B------:R-:W-:-:S04]  /*81e0*/  IMAD.WIDE.U32 R10, R7, R30, RZ ;  /* 0x0000001e070a7225 */ /* 0x000fc800078e00ff */
[----:B------:R-:W-:Y:S01]  /*81f0*/  IMAD.X R15, RZ, RZ, RZ, P0 ;  /* 0x000000ffff0f7224 */ /* 0x000fe200000e06ff */
[----:B------:R-:W-:Y:S01]  /*8200*/  IADD3 RZ, P0, R11, R12, RZ ;  /* 0x0000000c0bff7210 */ /* 0x000fe20007f1e0ff */
[----:B------:R-:W-:-:S04]  /*8210*/  IMAD.MOV.U32 R14, RZ, RZ, R13 ;  /* 0x000000ffff0e7224 */ /* 0x000fc800078e000d */
[----:B------:R-:W-:-:S08]  /*8220*/  IMAD.WIDE.U32.X R10, R17, R31, R14, P0 ;  /* 0x0000001f110a7225 */ /* 0x000fd000000e040e */
.L_x_170:
[----:B-1----:R-:W-:Y:S01]  /*8230*/  SHF.R.U64 R7, R10, R29, R11 ;  /* 0x0000001d0a077219 */ /* 0x002fe2000000120b */
[----:B0-----:R-:W-:Y:S01]  /*8240*/  VIADD R11, R22, 0xffffffff ;  /* 0xffffffff160b7836 */ /* 0x001fe20000000000 */
[----:B------:R-:W-:Y:S01]  /*8250*/  LOP3.LUT R32, R16, R27, RZ, 0xc0, !PT ;  /* 0x0000001b10207212 */ /* 0x000fe200078ec0ff */
[----:B------:R-:W-:Y:S02]  /*8260*/  IMAD.MOV R20, RZ, RZ, -R20 ;  /* 0x000000ffff147224 */ /* 0x000fe400078e0a14 */
[----:B------:R-:W-:Y:S01]  /*8270*/  IMAD.MOV R10, RZ, RZ, -R7 ;  /* 0x000000ffff0a7224 */ /* 0x000fe200078e0a07 */
[----:B------:R-:W-:Y:S01]  /*8280*/  LOP3.LUT R18, R18, R11, RZ, 0xc0, !PT ;  /* 0x0000000b12127212 */ /* 0x000fe200078ec0ff */
[----:B------:R-:W-:Y:S02]  /*8290*/  IMAD R32, R28, R7, R32 ;  /* 0x000000071c207224 */ /* 0x000fe400078e0220 */
[----:B---3--:R-:W-:Y:S02]  /*82a0*/  @P3 IMAD R25, R23, R20, R24 ;  /* 0x0000001417193224 */ /* 0x008fe400078e0218 */
[----:B--2---:R-:W-:-:S02]  /*82b0*/  IMAD R7, R10, R33, R21 ;  /* 0x000000210a077224 */ /* 0x004fc400078e0215 */
[----:B------:R-:W-:Y:S02]  /*82c0*/  IMAD R32, R32, R34, R25 ;  /* 0x0000002220207224 */ /* 0x000fe400078e0219 */
[----:B------:R-:W-:Y:S02]  /*82d0*/  IMAD R7, R7, R22, R18 ;  /* 0x0000001607077224 */ /* 0x000fe400078e0212 */
[----:B------:R-:W-:-:S03]  /*82e0*/  IMAD.MOV.U32 R10, RZ, RZ, 0x1 ;  /* 0x00000001ff0a7424 */ /* 0x000fc600078e00ff */
[----:B------:R-:W-:Y:S02]  /*82f0*/  SEL R11, R7, R32, !P3 ;  /* 0x00000020070b7207 */ /* 0x000fe40005800000 */
[----:B------:R-:W-:Y:S01]  /*8300*/  SEL R32, R32, R7, !P3 ;  /* 0x0000000720207207 */ /* 0x000fe20005800000 */
[----:B------:R-:W-:-:S07]  /*8310*/  IMAD.MOV.U32 R7, RZ, RZ, R19 ;  /* 0x000000ffff077224 */ /* 0x000fce00078e0013 */
.L_x_168:
[----:B------:R-:W-:Y:S01]  /*8320*/  LOP3.LUT P0, RZ, R10, 0xff, RZ, 0xc0, !PT ;  /* 0x000000ff0aff7812 */ /* 0x000fe2000780c0ff */
[----:B------:R-:W-:-:S12]  /*8330*/  IMAD.MOV.U32 R10, RZ, RZ, R32 ;  /* 0x000000ffff0a7224 */ /* 0x000fd800078e0020 */
[----:B------:R-:W-:Y:S05]  /*8340*/  @P0 BRA `(.L_x_171) ;  /* 0xffffff8c00a80947 */ /* 0x000fea000383ffff */
[----:B------:R-:W-:Y:S05]  /*8350*/  EXIT ;  /* 0x000000000000794d */ /* 0x000fea0003800000 */
.L_x_7:
[----:B0-----:R-:W-:Y:S01]  /*8360*/  ULDC.64 UR4, c[0x0][0x650] ;  /* 0x0001940000047ab9 */ /* 0x001fe20000000a00 */
        /* <DEDUP_REMOVED lines=25> */
.L_x_173:
[----:B------:R-:W0:Y:S01]  /*8500*/  LDC.64 R28, c[0x0][0x640] ;  /* 0x00019000ff1c7b82 */ /* 0x000e220000000a00 */
[-CC-:B------:R-:W-:Y:S01]  /*8510*/  SHF.R.U64 R21, R16, R6.reuse, R17.reuse ;  /* 0x0000000610157219 */ /* 0x180fe20000001211 */
[----:B------:R-:W-:Y:S01]  /*8520*/  IMAD.MOV.U32 R31, RZ, RZ, 0x1 ;  /* 0x00000001ff1f7424 */ /* 0x000fe200078e00ff */
[----:B------:R-:W-:Y:S02]  /*8530*/  SHF.R.U32.HI R5, RZ, R6, R17 ;  /* 0x00000006ff057219 */ /* 0x000fe40000011611 */
        /* <DEDUP_REMOVED lines=9> */
[----:B0-----:R-:W-:Y:S01]  /*85d0*/  ISETP.NE.U32.AND P0, PT, R28, RZ, PT ;  /* 0x000000ff1c00720c */ /* 0x001fe20003f05070 */
[----:B------:R-:W-:-:S03]  /*85e0*/  IMAD.MOV.U32 R11, RZ, RZ, -0x1 ;  /* 0xffffffffff0b7424 */ /* 0x000fc600078e00ff */
[----:B------:R-:W-:Y:S02]  /*85f0*/  ISETP.NE.AND.EX P0, PT, R29, RZ, PT, P0 ;  /* 0x000000ff1d00720c */ /* 0x000fe40003f05300 */
[----:B------:R-:W0:Y:S01]  /*8600*/  LDC R24, c[0x0][0x600] ;  /* 0x00018000ff187b82 */ /* 0x000e220000000800 */
[-CC-:B-1----:R-:W-:Y:S02]  /*8610*/  SHF.R.U64 R18, R10, R14.reuse, R5.reuse ;  /* 0x0000000e0a127219 */ /* 0x182fe40000001205 */
[----:B------:R-:W-:-:S05]  /*8620*/  SHF.R.U32.HI R5, RZ, R14, R5 ;  /* 0x0000000eff057219 */ /* 0x000fca0000011605 */
        /* <DEDUP_REMOVED lines=21> */
.L_x_174:
[----:B-1----:R-:W-:Y:S01]  /*8780*/  SHF.R.U64 R6, R10, R25, R11 ;  /* 0x000000190a067219 */ /* 0x002fe2000000120b */
[----:B0-----:R-:W-:Y:S01]  /*8790*/  VIADD R11, R24, 0xffffffff ;  /* 0xffffffff180b7836 */ /* 0x001fe20000000000 */
[----:B------:R-:W-:Y:S01]  /*87a0*/  SHF.L.U32 R9, R31, R26, RZ ;  /* 0x0000001a1f097219 */ /* 0x000fe200000006ff */
[----:B------:R-:W-:Y:S01]  /*87b0*/  @P3 IMAD R12, R13, R20, R8 ;  /* 0x000000140d0c3224 */ /* 0x000fe200078e0208 */
[----:B------:R-:W-:Y:S01]  /*87c0*/  LOP3.LUT R5, R22, R33, RZ, 0xc0, !PT ;  /* 0x0000002116057212 */ /* 0x000fe200078ec0ff */
[----:B------:R-:W-:Y:S01]  /*87d0*/  IMAD.MOV R10, RZ, RZ, -R6 ;  /* 0x000000ffff0a7224 */ /* 0x000fe200078e0a06 */
[----:B------:R-:W-:Y:S01]  /*87e0*/  LOP3.LUT R18, R18, R11, RZ, 0xc0, !PT ;  /* 0x0000000b12127212 */ /* 0x000fe200078ec0ff */
[----:B------:R-:W-:Y:S02]  /*87f0*/  IMAD.MOV.U32 R16, RZ, RZ, R21 ;  /* 0x000000ffff107224 */ /* 0x000fe400078e0015 */
[----:B------:R-:W-:Y:S02]  /*8800*/  IMAD R9, R9, R6, R5 ;  /* 0x0000000609097224 */ /* 0x000fe400078e0205 */
[----:B--2---:R-:W-:-:S02]  /*8810*/  IMAD R5, R10, R27, R23 ;  /* 0x0000001b0a057224 */ /* 0x004fc400078e0217 */
[----:B---3--:R-:W-:Y:S02]  /*8820*/  IMAD R12, R9, R30, R12 ;  /* 0x0000001e090c7224 */ /* 0x008fe400078e020c */
[----:B------:R-:W-:Y:S02]  /*8830*/  IMAD.MOV.U32 R6, RZ, RZ, 0x1 ;  /* 0x00000001ff067424 */ /* 0x000fe400078e00ff */
[----:B------:R-:W-:-:S03]  /*8840*/  IMAD R9, R5, R24, R18 ;  /* 0x0000001805097224 */ /* 0x000fc600078e0212 */
[----:B------:R-:W-:Y:S02]  /*8850*/  PRMT R5, R6, 0x7610, R5 ;  /* 0x0000761006057816 */ /* 0x000fe40000000005 */
[----:B------:R-:W-:Y:S02]  /*8860*/  SEL R6, R9, R12, !P3 ;  /* 0x0000000c09067207 */ /* 0x000fe40005800000 */
[----:B------:R-:W-:-:S07]  /*8870*/  SEL R18, R12, R9, !P3 ;  /* 0x000000090c127207 */ /* 0x000fce0005800000 */
.L_x_172:
[----:B------:R-:W-:-:S08]  /*8880*/  NOP ;  /* 0x0000000000007918 */ /* 0x000fd00000000000 */
[----:B------:R-:W0:-:S00]  /*8890*/  USETMAXREG.DEALLOC.CTAPOOL 0x28 ;  /* 0x00000028000079c8 */ /* 0x000e0000080e0500 */
[----:B0-----:R-:W-:-:S13]  /*88a0*/  ISETP.NE.AND P0, PT, R7, RZ, PT ;  /* 0x000000ff0700720c */ /* 0x001fda0003f05270 */
[----:B------:R-:W-:Y:S05]  /*88b0*/  @P0 EXIT ;  /* 0x000000000000094d */ /* 0x000fea0003800000 */
[----:B------:R-:W-:Y:S01]  /*88c0*/  LOP3.LUT P0, RZ, R5, 0xff, RZ, 0xc0, !PT ;  /* 0x000000ff05ff7812 */ /* 0x000fe2000780c0ff */
[----:B------:R-:W-:Y:S02]  /*88d0*/  IMAD.MOV.U32 R5, RZ, RZ, 0x1 ;  /* 0x00000001ff057424 */ /* 0x000fe400078e00ff */
[----:B------:R-:W-:-:S10]  /*88e0*/  IMAD.MOV.U32 R17, RZ, RZ, RZ ;  /* 0x000000ffff117224 */ /* 0x000fd400078e00ff */
[----:B------:R-:W-:Y:S05]  /*88f0*/  @!P0 BRA `(.L_x_175) ;  /* 0x0000000c003c8947 */ /* 0x000fea0003800000 */
[----:B------:R-:W0:Y:S01]  /*8900*/  LDC R5, c[0x0][0x28c] ;  /* 0x0000a300ff057b82 */ /* 0x000e220000000800 */
[----:B------:R-:W1:Y:S01]  /*8910*/  S2R R12, SR_CgaCtaId ;  /* 0x00000000000c7919 */ /* 0x000e620000008800 */
[----:B------:R-:W-:Y:S01]  /*8920*/  ULDC UR5, c[0x0][0x658] ;  /* 0x0001960000057ab9 */ /* 0x000fe20000000800 */
[----:B------:R-:W-:Y:S01]  /*8930*/  UMOV UR7, 0xffffffff ;  /* 0xffffffff00077882 */ /* 0x000fe20000000000 */
[----:B------:R-:W-:Y:S01]  /*8940*/  ULDC UR6, c[0x0][0xc] ;  /* 0x0000030000067ab9 */ /* 0x000fe20000000800 */
[----:B------:R-:W-:Y:S01]  /*8950*/  USHF.L.U32 UR8, UR7, UR5, URZ ;  /* 0x0000000507087299 */ /* 0x000fe2000800063f */
[----:B------:R-:W-:Y:S01]  /*8960*/  BSSY B0, `(.L_x_175) ;  /* 0x00000c8000007945 */ /* 0x000fe20003800000 */
[----:B------:R-:W-:Y:S01]  /*8970*/  UMOV UR9, 0x1 ;  /* 0x0000000100097882 */ /* 0x000fe20000000000 */
[----:B------:R-:W-:Y:S01]  /*8980*/  ULDC UR7, c[0x0][0x10] ;  /* 0x0000040000077ab9 */ /* 0x000fe20000000800 */
[----:B------:R-:W-:Y:S01]  /*8990*/  USHF.L.U32 UR18, UR9, UR5, URZ ;  /* 0x0000000509127299 */ /* 0x000fe2000800063f */
[----:B------:R-:W-:Y:S01]  /*89a0*/  IMAD.MOV.U32 R14, RZ, RZ, 0x1 ;  /* 0x00000001ff0e7424 */ /* 0x000fe200078e00ff */
[----:B------:R-:W-:Y:S01]  /*89b0*/  UIMAD.WIDE.U32 UR6, UR6, UR7, URZ ;  /* 0x00000007060672a5 */ /* 0x000fe2000f8e003f */
[----:B------:R-:W-:Y:S01]  /*89c0*/  LOP3.LUT R15, R4, 0x2, RZ, 0xfc, !PT ;  /* 0x00000002040f7812 */ /* 0x000fe200078efcff */
[----:B------:R-:W-:Y:S01]  /*89d0*/  ULDC UR5, c[0x0][0x14] ;  /* 0x0000050000057ab9 */ /* 0x000fe20000000800 */
[----:B------:R-:W-:Y:S01]  /*89e0*/  IMAD.MOV.U32 R17, RZ, RZ, RZ ;  /* 0x000000ffff117224 */ /* 0x000fe200078e00ff */
[----:B------:R-:W-:-:S02]  /*89f0*/  UIMAD.WIDE.U32 UR20, UR6, UR5, URZ ;  /* 0x00000005061472a5 */ /* 0x000fc4000f8e003f */
[----:B------:R-:W-:Y:S01]  /*8a00*/  UIMAD UR13, UR7, UR5, URZ ;  /* 0x00000005070d72a4 */ /* 0x000fe2000f8e023f */
[----:B------:R-:W-:Y:S01]  /*8a10*/  ULDC UR4, c[0x0][0x600] ;  /* 0x0001800000047ab9 */ /* 0x000fe20000000800 */
[----:B------:R-:W-:Y:S02]  /*8a20*/  ULOP3.LUT UR17, URZ, UR8, URZ, 0x33, !UPT ;  /* 0x000000083f117292 */ /* 0x000fe4000f8e333f */
[----:B------:R-:W-:Y:S01]  /*8a30*/  UIADD3 UR4, UR4, -0x1, URZ ;  /* 0xffffffff04047890 */ /* 0x000fe2000fffe03f */
[----:B0-----:R-:W-:Y:S01]  /*8a40*/  VIADD R5, R5, 0x7f ;  /* 0x0000007f05057836 */ /* 0x001fe20000000000 */
[----:B------:R-:W-:Y:S01]  /*8a50*/  UIADD3 UR13, UR21, UR13, URZ ;  /* 0x0000000d150d7290 */ /* 0x000fe2000fffe03f */
[----:B------:R-:W-:-:S03]  /*8a60*/  ULDC.64 UR22, c[0x0][0x198] ;  /* 0x0000660000167ab9 */ /* 0x000fc60000000a00 */
[----:B------:R-:W-:-:S04]  /*8a70*/  SHF.R.S32.HI R8, RZ, 0x1f, R5 ;  /* 0x0000001fff087819 */ /* 0x000fc80000011405 */
[----:B------:R-:W-:Y:S01]  /*8a80*/  LEA.HI R8, R8, R5, RZ, 0x7 ;  /* 0x0000000508087211 */ /* 0x000fe200078f38ff */
[C---:B-1----:R-:W-:Y:S02]  /*8a90*/  IMAD.SHL.U32 R11, R12.reuse, 0x8, RZ ;  /* 0x000000080c0b7824 */ /* 0x042fe400078e00ff */
[----:B------:R-:W-:Y:S01]  /*8aa0*/  IMAD.SHL.U32 R12, R12, 0x400, RZ ;  /* 0x000004000c0c7824 */ /* 0x000fe200078e00ff */
[----:B------:R-:W-:Y:S01]  /*8ab0*/  SHF.R.S32.HI R10, RZ, 0x7, R8 ;  /* 0x00000007ff0a7819 */ /* 0x000fe20000011408 */
[----:B------:R-:W-:Y:S01]  /*8ac0*/  IMAD.MOV.U32 R5, RZ, RZ, 0x1 ;  /* 0x00000001ff057424 */ /* 0x000fe200078e00ff */
[----:B------:R-:W-:Y:S02]  /*8ad0*/  LOP3.LUT R11, R11, 0x38, RZ, 0xc0, !PT ;  /* 0x000000380b0b7812 */ /* 0x000fe400078ec0ff */
[----:B------:R-:W-:Y:S01]  /*8ae0*/  LOP3.LUT R12, R12, 0x1c00, RZ, 0xc0, !PT ;  /* 0x00001c000c0c7812 */ /* 0x000fe200078ec0ff */
[----:B------:R-:W-:-:S07]  /*8af0*/  VIADD R13, R10, 0x1 ;  /* 0x000000010a0d7836 */ /* 0x000fce0000000000 */
.L_x_186:
[----:B------:R-:W-:-:S03]  /*8b00*/  UMOV UR5, 0xffffffff ;  /* 0xffffffff00057882 */ /* 0x000fc60000000000 */
[----:B------:R-:W-:Y:S05]  /*8b10*/  BRA.DIV UR5, `(.L_x_176) ;  /* 0x0000000e05c87947 */ /* 0x000fea000b800000 */
[----:B------:R-:W-:-:S13]  /*8b20*/  ELECT P0, URZ, PT ;  /* 0x00000000003f782f */ /* 0x000fda0003800000 */
.L_x_198:
[----:B------:R-:W0:Y:S01]  /*8b30*/  LDC R7, c[0x0][0x28c] ;  /* 0x0000a300ff077b82 */ /* 0x000e220000000800 */
[----:B------:R-:W-:Y:S01]  /*8b40*/  BSSY B1, `(.L_x_177) ;  /* 0x0000038000017945 */ /* 0x000fe20003800000 */
[----:B0-----:R-:W-:-:S13]  /*8b50*/  ISETP.LT.OR P0, PT, R7, 0x1, !P0 ;  /* 0x000000010700780c */ /* 0x001fda0004701670 */
[----:B------:R-:W-:Y:S05]  /*8b60*/  @P0 BRA `(.L_x_178) ;  /* 0x0000000000d40947 */ /* 0x000fea0003800000 */
[----:B------:R-:W-:Y:S02]  /*8b70*/  IMAD R20, R6, 0x40, R11 ;  /* 0x0000004006147824 */ /* 0x000fe400078e020b */
[----:B------:R-:W-:Y:S02]  /*8b80*/  IMAD.SHL.U32 R19, R18, 0x100, RZ ;  /* 0x0000010012137824 */ /* 0x000fe400078e00ff */
[----:B------:R-:W-:Y:S02]  /*8b90*/  IMAD.MOV.U32 R23, RZ, RZ, RZ ;  /* 0x000000ffff177224 */ /* 0x000fe400078e00ff */
[----:B------:R-:W-:Y:S02]  /*8ba0*/  IMAD.MOV.U32 R6, RZ, RZ, R13 ;  /* 0x000000ffff067224 */ /* 0x000fe400078e000d */
[----:B------:R-:W-:Y:S02]  /*8bb0*/  IMAD.MOV.U32 R7, RZ, RZ, R5 ;  /* 0x000000ffff077224 */ /* 0x000fe400078e0005 */
[----:B------:R-:W-:-:S07]  /*8bc0*/  IMAD.MOV.U32 R9, RZ, RZ, R17 ;  /* 0x000000ffff097224 */ /* 0x000fce00078e0011 */
.L_x_181:
[----:B------:R-:W0:Y:S01]  /*8bd0*/  S2R R21, SR_CgaCtaId ;  /* 0x0000000000157919 */ /* 0x000e220000008800 */
[----:B------:R-:W-:Y:S02]  /*8be0*/  MOV R8, 0x400 ;  /* 0x0000040000087802 */ /* 0x000fe40000000f00 */
[----:B------:R-:W-:-:S13]  /*8bf0*/  LOP3.LUT P1, RZ, R0, 0x7f, RZ, 0xc0, !PT ;  /* 0x0000007f00ff7812 */ /* 0x000fda000782c0ff */
[----:B------:R-:W1:Y:S01]  /*8c00*/  @!P1 LDC R18, c[0x0][0x500] ;  /* 0x00014000ff129b82 */ /* 0x000e620000000800 */
[----:B0-----:R-:W-:Y:S02]  /*8c10*/  LEA R22, R21, R8, 0x18 ;  /* 0x0000000815167211 */ /* 0x001fe400078ec0ff */
[----:B------:R-:W-:-:S03]  /*8c20*/  SHF.L.U32 R8, R7, 0x1f, RZ ;  /* 0x0000001f07087819 */ /* 0x000fc600000006ff */
[----:B------:R-:W-:-:S04]  /*8c30*/  IMAD R21, R9, 0x8, R22 ;  /* 0x0000000809157824 */ /* 0x000fc800078e0216 */
[----:B------:R-:W0:Y:S02]  /*8c40*/  SYNCS.PHASECHK.TRANS64.TRYWAIT P0, [R21+URZ+0x28], R8 ;  /* 0x00002808150075a7 */ /* 0x000e24000800017f */
[----:B01----:R-:W-:Y:S05]  /*8c50*/  @!P0 BRA `(.L_x_179) ;  /* 0x0000000c00988947 */ /* 0x003fea0003800000 */
.L_x_199:
[----:B0-----:R-:W-:Y:S01]  /*8c60*/  PRMT R8, R15, 0x9910, RZ ;  /* 0x000099100f087816 */ /* 0x001fe200000000ff */
[----:B------:R0:W-:Y:S03]  /*8c70*/  @!P1 SYNCS.ARRIVE.TRANS64 RZ, [R21+URZ], R18 ;  /* 0x0000001215ff99a7 */ /* 0x0001e6000800003f */
[----:B------:R-:W-:-:S13]  /*8c80*/  ISETP.NE.AND P0, PT, R8, 0x2, PT ;  /* 0x000000020800780c */ /* 0x000fda0003f05270 */
[----:B0-----:R-:W-:Y:S05]  /*8c90*/  @P0 BRA `(.L_x_180) ;  /* 0x0000000000040947 */ /* 0x001fea0003800000 */
[----:B------:R-:W-:Y:S01]  /*8ca0*/  BPT.TRAP 0x1 ;  /* 0x000000040000795c */ /* 0x000fe20000300000 */
.L_x_180:
[----:B------:R-:W-:Y:S01]  /*8cb0*/  R2UR UR16, R22 ;  /* 0x00000000161072ca */ /* 0x000fe200000e0000 */
[----:B------:R-:W-:Y:S01]  /*8cc0*/  IMAD R22, R9, 0x8000, R22 ;  /* 0x0000800009167824 */ /* 0x000fe200078e0216 */
[----:B------:R-:W-:Y:S01]  /*8cd0*/  R2UR UR9, R21 ;  /* 0x00000000150972ca */ /* 0x000fe200000e0000 */
[----:B------:R-:W-:Y:S01]  /*8ce0*/  IMAD R8, R9, 0x2000, R12 ;  /* 0x0000200009087824 */ /* 0x000fe200078e020c */
[----:B------:R-:W-:Y:S01]  /*8cf0*/  UIADD3 UR6, UP0, UR22, 0xf0, URZ ;  /* 0x000000f016067890 */ /* 0x000fe2000ff1e03f */
[----:B------:R-:W-:Y:S01]  /*8d00*/  VIADD R6, R6, 0xffffffff ;  /* 0xffffffff06067836 */ /* 0x000fe20000000000 */
[----:B------:R-:W-:Y:S01]  /*8d10*/  R2UR UR5, R22 ;  /* 0x00000000160572ca */ /* 0x000fe200000e0000 */
[----:B------:R-:W-:Y:S01]  /*8d20*/  UIADD3 UR24, UP1, UR22, 0x1f0, URZ ;  /* 0x000001f016187890 */ /* 0x000fe2000ff3e03f */
[----:B------:R-:W-:Y:S01]  /*8d30*/  R2UR UR8, R8 ;  /* 0x00000000080872ca */ /* 0x000fe200000e0000 */
[----:B------:R-:W-:Y:S01]  /*8d40*/  UIADD3.X UR7, URZ, UR23, URZ, UP0, !UPT ;  /* 0x000000173f077290 */ /* 0x000fe200087fe43f */
[----:B------:R-:W-:Y:S01]  /*8d50*/  R2UR UR11, R19 ;  /* 0x00000000130b72ca */ /* 0x000fe200000e0000 */
[----:B------:R-:W-:Y:S01]  /*8d60*/  VIADD R9, R9, 0x1 ;  /* 0x0000000109097836 */ /* 0x000fe20000000000 */
[----:B------:R-:W-:Y:S01]  /*8d70*/  R2UR UR10, R23 ;  /* 0x00000000170a72ca */ /* 0x000fe200000e0000 */
[----:B------:R-:W-:Y:S01]  /*8d80*/  UIADD3.X UR25, URZ, UR23, URZ, UP1, !UPT ;  /* 0x000000173f197290 */ /* 0x000fe20008ffe43f */
[----:B------:R-:W-:Y:S01]  /*8d90*/  R2UR UR12, R16 ;  /* 0x00000000100c72ca */ /* 0x000fe200000e0000 */
[----:B------:R-:W-:Y:S01]  /*8da0*/  UMOV UR14, 0x0 ;  /* 0x00000000000e7882 */ /* 0x000fe20000000000 */
[----:B------:R-:W-:Y:S01]  /*8db0*/  R2UR UR19, R20 ;  /* 0x00000000141372ca */ /* 0x000fe200000e0000 */
[----:B------:R-:W-:Y:S01]  /*8dc0*/  UMOV UR15, 0x10000000 ;  /* 0x10000000000f7882 */ /* 0x000fe20000000000 */
[----:B------:R-:W-:Y:S01]  /*8dd0*/  ISETP.GT.AND P1, PT, R6, 0x1, PT ;  /* 0x000000010600780c */ /* 0x000fe20003f24270 */
[----:B------:R-:W-:Y:S01]  /*8de0*/  UIADD3 UR5, UR5, 0x100, URZ ;  /* 0x0000010005057890 */ /* 0x000fe2000fffe03f */
[----:B------:R-:W-:Y:S01]  /*8df0*/  ISETP.NE.AND P0, PT, R9, 0x5, PT ;  /* 0x000000050900780c */ /* 0x000fe20003f05270 */
[----:B------:R-:W-:Y:S01]  /*8e00*/  UIADD3 UR16, UR16, 0x28100, UR8 ;  /* 0x0002810010107890 */ /* 0x000fe2000fffe008 */
[----:B------:R-:W-:Y:S01]  /*8e10*/  VIADD R23, R23, 0x80 ;  /* 0x0000008017177836 */ /* 0x000fe20000000000 */
[----:B------:R-:W-:Y:S01]  /*8e20*/  UMOV UR26, 0xff0000 ;  /* 0x00ff0000001a7882 */ /* 0x000fe20000000000 */
[----:B------:R-:W-:-:S02]  /*8e30*/  SEL R8, RZ, 0x1, P0 ;  /* 0x00000001ff087807 */ /* 0x000fc40000000000 */
[----:B------:R-:W-:Y:S01]  /*8e40*/  UMOV UR8, UR5 ;  /* 0x0000000500087c82 */ /* 0x000fe20008000000 */
[----:B------:R-:W-:Y:S01]  /*8e50*/  SEL R9, R9, RZ, P0 ;  /* 0x000000ff09097207 */ /* 0x000fe20000000000 */
[----:B------:R0:W-:Y:S01]  /*8e60*/  UTMALDG.3D [UR8], [UR6], desc[UR14] ;  /* 0x00000e08060075b4 */ /* 0x0001e20008011000 */
[----:B------:R-:W-:Y:S01]  /*8e70*/  LOP3.LUT R7, R7, R8, RZ, 0x3c, !PT ;  /* 0x0000000807077212 */ /* 0x000fe200078e3cff */
[----:B0-----:R-:W-:Y:S01]  /*8e80*/  UMOV UR11, UR19 ;  /* 0x00000013000b7c82 */ /* 0x001fe20008000000 */
[----:B------:R-:W-:Y:S02]  /*8e90*/  UMOV UR8, UR16 ;  /* 0x0000001000087c82 */ /* 0x000fe40008000000 */
[----:B------:R0:W-:Y:S02]  /*8ea0*/  UTMALDG.3D.MULTICAST [UR8], [UR24], UR26, desc[UR14] ;  /* 0x00000e08180073b4 */ /* 0x0001e4000801181a */
[----:B0-----:R-:W-:Y:S05]  /*8eb0*/  @P1 BRA `(.L_x_181) ;  /* 0xfffffffc00441947 */ /* 0x001fea000383ffff */
.L_x_178:
[----:B------:R-:W-:Y:S05]  /*8ec0*/  BSYNC B1 ;  /* 0x0000000000017941 */ /* 0x000fea0003800000 */
.L_x_177:
[----:B------:R-:W-:Y:S01]  /*8ed0*/  LOP3.LUT P1, RZ, R14, 0xff, RZ, 0xc0, !PT ;  /* 0x000000ff0eff7812 */ /* 0x000fe2000782c0ff */
[C---:B------:R-:W-:Y:S01]  /*8ee0*/  IMAD.IADD R17, R10.reuse, 0x1, R17 ;  /* 0x000000010a117824 */ /* 0x040fe200078e0211 */
[----:B------:R-:W-:Y:S01]  /*8ef0*/  ULDC.64 UR6, c[0x0][0x650] ;  /* 0x0001940000067ab9 */ /* 0x000fe20000000a00 */
[C---:B------:R-:W-:Y:S01]  /*8f00*/  ISETP.GE.U32.AND P2, PT, R10.reuse, 0x5, PT ;  /* 0x000000050a00780c */ /* 0x040fe20003f46070 */
[----:B------:R-:W-:Y:S01]  /*8f10*/  BSSY B1, `(.L_x_182) ;  /* 0x000006a000017945 */ /* 0x000fe20003800000 */
[----:B------:R-:W-:Y:S01]  /*8f20*/  IMAD.MOV.U32 R18, RZ, RZ, -0x1 ;  /* 0xffffffffff127424 */ /* 0x000fe200078e00ff */
[----:B------:R-:W-:Y:S01]  /*8f30*/  ISETP.GT.U32.AND P0, PT, R17, 0x4, PT ;  /* 0x000000041100780c */ /* 0x000fe20003f04070 */
[----:B------:R-:W-:Y:S01]  /*8f40*/  IMAD.MOV.U32 R16, RZ, RZ, -0x1 ;  /* 0xffffffffff107424 */ /* 0x000fe200078e00ff */
[----:B------:R-:W-:Y:S02]  /*8f50*/  PRMT R14, RZ, 0x7610, R14 ;  /* 0x00007610ff0e7816 */ /* 0x000fe4000000000e */
[----:B------:R-:W-:-:S03]  /*8f60*/  ISETP.LT.U32.AND P0, PT, R10, 0x5, P0 ;  /* 0x000000050a00780c */ /* 0x000fc60000701070 */
[----:B------:R-:W0:Y:S01]  /*8f70*/  @P1 S2R R7, SR_CgaCtaId ;  /* 0x0000000000071919 */ /* 0x000e220000008800 */
[----:B------:R-:W-:-:S04]  /*8f80*/  @P1 MOV R6, 0x400 ;  /* 0x0000040000061802 */ /* 0x000fc80000000f00 */
[----:B0-----:R-:W-:Y:S01]  /*8f90*/  @P1 LEA R8, R7, R6, 0x18 ;  /* 0x0000000607081211 */ /* 0x001fe200078ec0ff */
[----:B------:R-:W-:Y:S01]  /*8fa0*/  IMAD.WIDE.U32 R6, R17, -0x33333333, RZ ;  /* 0xcccccccd11067825 */ /* 0x000fe200078e00ff */
[----:B------:R-:W-:Y:S02]  /*8fb0*/  SEL R6, RZ, 0x1, !P0 ;  /* 0x00000001ff067807 */ /* 0x000fe40004000000 */
[----:B------:R0:W-:Y:S01]  /*8fc0*/  @P1 SYNCS.ARRIVE.TRANS64.A1T0 RZ, [R8+URZ+0x68], RZ ;  /* 0x000068ff08ff19a7 */ /* 0x0001e2000810003f */
[----:B------:R-:W-:Y:S02]  /*8fd0*/  IADD3 R2, P1, R2, UR20, RZ ;  /* 0x0000001402027c10 */ /* 0x000fe4000ff3e0ff */
[----:B------:R-:W-:Y:S01]  /*8fe0*/  LOP3.LUT R5, R5, R6, RZ, 0x3c, !PT ;  /* 0x0000000605057212 */ /* 0x000fe200078e3cff */
[----:B------:R-:W-:Y:S01]  /*8ff0*/  IMAD.MOV.U32 R6, RZ, RZ, -0x1 ;  /* 0xffffffffff067424 */ /* 0x000fe200078e00ff */
[----:B------:R-:W-:Y:S02]  /*9000*/  IADD3.X R3, R3, UR13, RZ, P1, !PT ;  /* 0x0000000d03037c10 */ /* 0x000fe40008ffe4ff */
[----:B------:R-:W-:-:S02]  /*9010*/  ISETP.GE.U32.AND P0, PT, R2, UR6, PT ;  /* 0x0000000602007c0c */ /* 0x000fc4000bf06070 */
[----:B0-----:R-:W-:Y:S02]  /*9020*/  SHF.R.U32.HI R8, RZ, 0x2, R7 ;  /* 0x00000002ff087819 */ /* 0x001fe40000011607 */
[----:B------:R-:W-:Y:S02]  /*9030*/  ISETP.GE.U32.AND.EX P0, PT, R3, UR7, PT, P0 ;  /* 0x0000000703007c0c */ /* 0x000fe4000bf06100 */
[----:B------:R-:W-:Y:S01]  /*9040*/  @P2 LOP3.LUT R5, R5, 0x1, R8, 0x78, !PT ;  /* 0x0000000105052812 */ /* 0x000fe200078e7808 */
[----:B------:R-:W-:Y:S01]  /*9050*/  IMAD R17, R8, -0x5, R17 ;  /* 0xfffffffb08117824 */ /* 0x000fe200078e0211 */
[----:B------:R-:W-:-:S09]  /*9060*/  PRMT R7, RZ, 0x7610, R7 ;  /* 0x00007610ff077816 */ /* 0x000fd20000000007 */
[----:B------:R-:W-:Y:S05]  /*9070*/  @P0 BRA `(.L_x_183) ;  /* 0x00000004004c0947 */ /* 0x000fea0003800000 */
[----:B------:R-:W0:Y:S01]  /*9080*/  S2R R18, SR_CTAID.X ;  /* 0x0000000000127919 */ /* 0x000e220000002500 */
[----:B------:R-:W-:Y:S01]  /*9090*/  ULDC.64 UR6, c[0x0][0x628] ;  /* 0x00018a0000067ab9 */ /* 0x000fe20000000a00 */
[----:B------:R-:W-:Y:S01]  /*90a0*/  ULDC UR8, c[0x0][0x630] ;  /* 0x00018c0000087ab9 */ /* 0x000fe20000000800 */
[----:B------:R-:W-:Y:S01]  /*90b0*/  ISETP.NE.U32.AND P0, PT, RZ, UR6, PT ;  /* 0x00000006ff007c0c */ /* 0x000fe2000bf05070 */
[----:B------:R-:W1:Y:S01]  /*90c0*/  S2R R19, SR_CTAID.Y ;  /* 0x0000000000137919 */ /* 0x000e620000002600 */
[----:B------:R-:W-:Y:S01]  /*90d0*/  ULDC UR9, c[0x0][0x150] ;  /* 0x0000540000097ab9 */ /* 0x000fe20000000800 */
[----:B------:R-:W-:Y:S01]  /*90e0*/  IMAD.MOV.U32 R6, RZ, RZ, R2 ;  /* 0x000000ffff067224 */ /* 0x000fe200078e0002 */
[----:B------:R-:W-:Y:S01]  /*90f0*/  ISETP.NE.AND.EX P0, PT, RZ, UR7, PT, P0 ;  /* 0x00000007ff007c0c */ /* 0x000fe2000bf05300 */
[----:B------:R-:W-:Y:S01]  /*9100*/  IMAD.MOV.U32 R7, RZ, RZ, R3 ;  /* 0x000000ffff077224 */ /* 0x000fe200078e0003 */
[----:B0-----:R-:W-:-:S11]  /*9110*/  I2FP.F32.U32 R20, R18 ;  /* 0x0000001200147245 */ /* 0x001fd60000201000 */
[----:B------:R-:W-:Y:S05]  /*9120*/  @!P0 BRA `(.L_x_184) ;  /* 0x0000000000288947 */ /* 0x000fea0003800000 */
[----:B------:R-:W-:Y:S02]  /*9130*/  ULDC UR5, c[0x0][0x634] ;  /* 0x00018d0000057ab9 */ /* 0x000fe40000000800 */
[----:B------:R-:W-:-:S05]  /*9140*/  IADD3 R7, P0, R2, UR5, RZ ;  /* 0x0000000502077c10 */ /* 0x000fca000ff1e0ff */
[----:B------:R-:W-:-:S04]  /*9150*/  IMAD.X R21, RZ, RZ, R3, P0 ;  /* 0x000000ffff157224 */ /* 0x000fc800000e0603 */
[----:B------:R-:W-:-:S04]  /*9160*/  IMAD.WIDE.U32 R8, R21, UR6, RZ ;  /* 0x0000000615087c25 */ /* 0x000fc8000f8e00ff */
[----:B------:R-:W-:-:S04]  /*9170*/  IMAD.WIDE.U32 R8, P0, R7, UR7, R8 ;  /* 0x0000000707087c25 */ /* 0x000fc8000f800008 */
[----:B------:R-:W-:-:S04]  /*9180*/  IMAD.WIDE.U32 R6, R7, UR6, RZ ;  /* 0x0000000607067c25 */ /* 0x000fc8000f8e00ff */
[----:B------:R-:W-:Y:S01]  /*9190*/  IMAD.MOV.U32 R6, RZ, RZ, R9 ;  /* 0x000000ffff067224 */ /* 0x000fe200078e0009 */
[----:B------:R-:W-:Y:S01]  /*91a0*/  IADD3 RZ, P1, R7, R8, RZ ;  /* 0x0000000807ff7210 */ /* 0x000fe20007f3e0ff */
[----:B------:R-:W-:-:S04]  /*91b0*/  IMAD.X R7, RZ, RZ, RZ, P0 ;  /* 0x000000ffff077224 */ /* 0x000fc800000e06ff */
[----:B------:R-:W-:-:S08]  /*91c0*/  IMAD.WIDE.U32.X R6, R21, UR7, R6, P1 ;  /* 0x0000000715067c25 */ /* 0x000fd000088e0406 */
.L_x_184:
[--C-:B------:R-:W-:Y:S01]  /*91d0*/  SHF.R.U64 R16, R6, UR8, R7.reuse ;  /* 0x0000000806107c19 */ /* 0x100fe20008001207 */
[----:B------:R-:W-:Y:S01]  /*91e0*/  FMUL R20, R20, UR9 ;  /* 0x0000000914147c20 */ /* 0x000fe20008400000 */
[----:B------:R-:W0:Y:S01]  /*91f0*/  LDC R21, c[0x0][0x144] ;  /* 0x00005100ff157b82 */ /* 0x000e220000000800 */
[----:B-1----:R-:W-:Y:S01]  /*9200*/  I2FP.F32.U32 R8, R19 ;  /* 0x0000001300087245 */ /* 0x002fe20000201000 */
[----:B------:R-:W-:Y:S01]  /*9210*/  ULDC UR5, c[0x0][0x154] ;  /* 0x0000550000057ab9 */ /* 0x000fe20000000800 */
[----:B------:R-:W-:Y:S01]  /*9220*/  SHF.R.U32.HI R6, RZ, UR8, R7 ;  /* 0x00000008ff067c19 */ /* 0x000fe20008011607 */
[----:B------:R-:W-:Y:S01]  /*9230*/  ULDC.64 UR6, c[0x0][0x620] ;  /* 0x0001880000067ab9 */ /* 0x000fe20000000a00 */
[----:B------:R-:W-:Y:S01]  /*9240*/  IADD3 R7, P0, RZ, -R16, RZ ;  /* 0x80000010ff077210 */ /* 0x000fe20007f1e0ff */
[----:B------:R-:W1:Y:S01]  /*9250*/  F2I.U32.TRUNC.NTZ R20, R20 ;  /* 0x0000001400147305 */ /* 0x000e62000020f000 */
[----:B------:R-:W-:Y:S01]  /*9260*/  FMUL R8, R8, UR5 ;  /* 0x0000000508087c20 */ /* 0x000fe20008400000 */
[----:B------:R-:W2:Y:S01]  /*9270*/  LDC R22, c[0x0][0x148] ;  /* 0x00005200ff167b82 */ /* 0x000ea20000000800 */
[----:B------:R-:W-:Y:S01]  /*9280*/  ULDC UR5, c[0x0][0x618] ;  /* 0x0001860000057ab9 */ /* 0x000fe20000000800 */
[----:B------:R-:W-:-:S04]  /*9290*/  IMAD.X R6, RZ, RZ, ~R6, P0 ;  /* 0x000000ffff067224 */ /* 0x000fc800000e0e06 */
[----:B------:R-:W-:Y:S01]  /*92a0*/  IMAD R6, R6, UR6, RZ ;  /* 0x0000000606067c24 */ /* 0x000fe2000f8e02ff */
[----:B------:R-:W3:Y:S03]  /*92b0*/  F2I.U32.TRUNC.NTZ R8, R8 ;  /* 0x0000000800087305 */ /* 0x000ee6000020f000 */
[C---:B------:R-:W-:Y:S02]  /*92c0*/  IMAD R9, R7.reuse, UR7, R6 ;  /* 0x0000000707097c24 */ /* 0x040fe4000f8e0206 */
[----:B------:R-:W-:Y:S01]  /*92d0*/  IMAD.WIDE.U32 R6, R7, UR6, R2 ;  /* 0x0000000607067c25 */ /* 0x000fe2000f8e0002 */
[----:B------:R-:W-:Y:S02]  /*92e0*/  ULDC.64 UR6, c[0x0][0x640] ;  /* 0x0001900000067ab9 */ /* 0x000fe40000000a00 */
[----:B------:R-:W-:Y:S01]  /*92f0*/  ISETP.NE.U32.AND P0, PT, RZ, UR6, PT ;  /* 0x00000006ff007c0c */ /* 0x000fe2000bf05070 */
[----:B-1----:R-:W-:-:S02]  /*9300*/  IMAD.MOV R20, RZ, RZ, -R20 ;  /* 0x000000ffff147224 */ /* 0x002fc400078e0a14 */
[----:B------:R-:W-:Y:S01]  /*9310*/  IMAD.IADD R7, R7, 0x1, R9 ;  /* 0x0000000107077824 */ /* 0x000fe200078e0209 */
[----:B------:R-:W-:Y:S01]  /*9320*/  ISETP.NE.AND.EX P0, PT, RZ, UR7, PT, P0 ;  /* 0x00000007ff007c0c */ /* 0x000fe2000bf05300 */
[----:B0-----:R-:W-:-:S03]  /*9330*/  IMAD R18, R21, R20, R18 ;  /* 0x0000001415127224 */ /* 0x001fc600078e0212 */
[--C-:B------:R-:W-:Y:S01]  /*9340*/  SHF.R.U64 R20, R6, UR5, R7.reuse ;  /* 0x0000000506147c19 */ /* 0x100fe20008001207 */
[----:B---3--:R-:W-:Y:S01]  /*9350*/  IMAD.MOV R6, RZ, RZ, -R8 ;  /* 0x000000ffff067224 */ /* 0x008fe200078e0a08 */
[----:B------:R-:W-:Y:S01]  /*9360*/  SHF.R.U32.HI R7, RZ, UR5, R7 ;  /* 0x00000005ff077c19 */ /* 0x000fe20008011607 */
[----:B------:R-:W-:Y:S02]  /*9370*/  ULDC UR5, c[0x0][0x608] ;  /* 0x0001820000057ab9 */ /* 0x000fe40000000800 */
[----:B--2---:R-:W-:Y:S01]  /*9380*/  @P3 IMAD R18, R22, R6, R19 ;  /* 0x0000000616123224 */ /* 0x004fe200078e0213 */
[--C-:B------:R-:W-:Y:S02]  /*9390*/  SHF.R.U64 R22, R20, UR5, R7.reuse ;  /* 0x0000000514167c19 */ /* 0x100fe40008001207 */
[----:B------:R-:W-:Y:S01]  /*93a0*/  SHF.R.U32.HI R7, RZ, UR5, R7 ;  /* 0x00000005ff077c19 */ /* 0x000fe20008011607 */
[----:B------:R-:W-:-:S03]  /*93b0*/  ULDC UR5, c[0x0][0x658] ;  /* 0x0001960000057ab9 */ /* 0x000fc60000000800 */
[--C-:B------:R-:W-:Y:S02]  /*93c0*/  SHF.R.U64 R19, R22, UR5, R7.reuse ;  /* 0x0000000516137c19 */ /* 0x100fe40008001207 */
[----:B------:R-:W-:-:S03]  /*93d0*/  SHF.R.U32.HI R21, RZ, UR5, R7 ;  /* 0x00000005ff157c19 */ /* 0x000fc60008011607 */
[----:B------:R-:W-:Y:S02]  /*93e0*/  IMAD.MOV.U32 R8, RZ, RZ, R19 ;  /* 0x000000ffff087224 */ /* 0x000fe400078e0013 */
[----:B------:R-:W-:Y:S01]  /*93f0*/  IMAD.MOV.U32 R7, RZ, RZ, R21 ;  /* 0x000000ffff077224 */ /* 0x000fe200078e0015 */
[----:B------:R-:W-:Y:S06]  /*9400*/  @!P0 BRA `(.L_x_185) ;  /* 0x00000000002c8947 */ /* 0x000fec0003800000 */
        /* <DEDUP_REMOVED lines=9> */
[----:B------:R-:W-:-:S04]  /*94a0*/  IMAD.WIDE.U32.X R6, R21, UR7, R6, P1 ;  /* 0x0000000715067c25 */ /* 0x000fc800088e0406 */
[----:B------:R-:W-:-:S07]  /*94b0*/  IMAD.MOV.U32 R8, RZ, RZ, R6 ;  /* 0x000000ffff087224 */ /* 0x000fce00078e0006 */
.L_x_185:
[----:B------:R-:W-:Y:S01]  /*94c0*/  ULDC UR5, c[0x0][0x648] ;  /* 0x0001920000057ab9 */ /* 0x000fe20000000800 */
[----:B------:R-:W-:Y:S01]  /*94d0*/  LOP3.LUT R6, R22, UR17, RZ, 0xc0, !PT ;  /* 0x0000001116067c12 */ /* 0x000fe2000f8ec0ff */
[----:B------:R-:W-:Y:S01]  /*94e0*/  ULDC UR6, c[0x0][0x610] ;  /* 0x0001840000067ab9 */ /* 0x000fe20000000800 */
[----:B------:R-:W-:Y:S01]  /*94f0*/  SHF.R.U64 R7, R8, UR5, R7 ;  /* 0x0000000508077c19 */ /* 0x000fe20008001207 */
[----:B------:R-:W-:Y:S01]  /*9500*/  ULDC UR5, c[0x0][0x638] ;  /* 0x00018e0000057ab9 */ /* 0x000fe20000000800 */
[----:B------:R-:W-:-:S03]  /*9510*/  LOP3.LUT R20, R20, UR4, RZ, 0xc0, !PT ;  /* 0x0000000414147c12 */ /* 0x000fc6000f8ec0ff */
[----:B------:R-:W-:Y:S02]  /*9520*/  IMAD.MOV R8, RZ, RZ, -R7 ;  /* 0x000000ffff087224 */ /* 0x000fe400078e0a07 */
[----:B------:R-:W-:Y:S02]  /*9530*/  IMAD R7, R7, UR18, R6 ;  /* 0x0000001207077c24 */ /* 0x000fe4000f8e0206 */
[----:B------:R-:W-:Y:S01]  /*9540*/  IMAD R19, R8, UR5, R19 ;  /* 0x0000000508137c24 */ /* 0x000fe2000f8e0213 */
[----:B------:R-:W-:Y:S01]  /*9550*/  ULDC UR5, c[0x0][0x600] ;  /* 0x0001800000057ab9 */ /* 0x000fe20000000800 */
[----:B------:R-:W-:Y:S02]  /*9560*/  IMAD R18, R7, UR6, R18 ;  /* 0x0000000607127c24 */ /* 0x000fe4000f8e0212 */
[----:B------:R-:W-:Y:S02]  /*9570*/  IMAD R19, R19, UR5, R20 ;  /* 0x0000000513137c24 */ /* 0x000fe4000f8e0214 */
[----:B------:R-:W-:-:S03]  /*9580*/  IMAD.MOV.U32 R7, RZ, RZ, 0x1 ;  /* 0x00000001ff077424 */ /* 0x000fc600078e00ff */
[----:B------:R-:W-:Y:S02]  /*9590*/  SEL R6, R19, R18, !P3 ;  /* 0x0000001213067207 */ /* 0x000fe40005800000 */
[----:B------:R-:W-:-:S07]  /*95a0*/  SEL R18, R18, R19, !P3 ;  /* 0x0000001312127207 */ /* 0x000fce0005800000 */
.L_x_183:
[----:B------:R-:W-:Y:S05]  /*95b0*/  BSYNC B1 ;  /* 0x0000000000017941 */ /* 0x000fea0003800000 */
.L_x_182:
[----:B------:R-:W-:-:S13]  /*95c0*/  LOP3.LUT P0, RZ, R7, 0xff, RZ, 0xc0, !PT ;  /* 0x000000ff07ff7812 */ /* 0x000fda000780c0ff */
[----:B------:R-:W-:Y:S05]  /*95d0*/  @P0 BRA `(.L_x_186) ;  /* 0xfffffff400480947 */ /* 0x000fea000383ffff */
[----:B------:R-:W-:Y:S05]  /*95e0*/  BSYNC B0 ;  /* 0x0000000000007941 */ /* 0x000fea0003800000 */
.L_x_175:
[----:B------:R-:W-:-:S03]  /*95f0*/  UMOV UR5, 0xffffffff ;  /* 0xffffffff00057882 */ /* 0x000fc60000000000 */
[----:B------:R-:W-:Y:S05]  /*9600*/  BRA.DIV UR5, `(.L_x_187) ;  /* 0x0000000605407947 */ /* 0x000fea000b800000 */
[----:B------:R-:W-:-:S13]  /*9610*/  ELECT P0, URZ, PT ;  /* 0x00000000003f782f */ /* 0x000fda0003800000 */
.L_x_202:
[----:B------:R-:W-:Y:S04]  /*9620*/  BSSY B0, `(.L_x_188) ;  /* 0x0000034000007945 */ /* 0x000fe80003800000 */
[----:B------:R-:W-:Y:S05]  /*9630*/  @!P0 BRA `(.L_x_189) ;  /* 0x0000000000c88947 */ /* 0x000fea0003800000 */
[----:B------:R-:W-:-:S04]  /*9640*/  LOP3.LUT R4, R4, 0x2, RZ, 0xfc, !PT ;  /* 0x0000000204047812 */ /* 0x000fc800078efcff */
[----:B------:R-:W-:-:S13]  /*9650*/  ISETP.NE.AND P0, PT, R4, 0x3, PT ;  /* 0x000000030400780c */ /* 0x000fda0003f05270 */
[----:B------:R-:W-:Y:S05]  /*9660*/  @!P0 BRA `(.L_x_190) ;  /* 0x0000000000048947 */ /* 0x000fea0003800000 */
[----:B------:R-:W-:Y:S01]  /*9670*/  BPT.TRAP 0x1 ;  /* 0x000000040000795c */ /* 0x000fe20000300000 */
.L_x_190:
[----:B------:R-:W0:Y:S01]  /*9680*/  S2R R3, SR_CgaCtaId ;  /* 0x0000000000037919 */ /* 0x000e220000008800 */
[----:B------:R-:W-:-:S04]  /*9690*/  MOV R0, 0x400 ;  /* 0x0000040000007802 */ /* 0x000fc80000000f00 */
[----:B0-----:R-:W-:Y:S02]  /*96a0*/  LEA R0, R3, R0, 0x18 ;  /* 0x0000000003007211 */ /* 0x001fe400078ec0ff */
[----:B------:R-:W-:-:S03]  /*96b0*/  SHF.L.U32 R3, R5, 0x1f, RZ ;  /* 0x0000001f05037819 */ /* 0x000fc600000006ff */
[----:B------:R-:W-:-:S04]  /*96c0*/  VIADD R0, R0, 0x28 ;  /* 0x0000002800007836 */ /* 0x000fc80000000000 */
[C---:B------:R-:W-:Y:S02]  /*96d0*/  IMAD R6, R17.reuse, 0x8, R0 ;  /* 0x0000000811067824 */ /* 0x040fe400078e0200 */
[----:B------:R-:W-:Y:S02]  /*96e0*/  VIADD R17, R17, 0x1 ;  /* 0x0000000111117836 */ /* 0x000fe40000000000 */
[----:B------:R-:W0:Y:S03]  /*96f0*/  SYNCS.PHASECHK.TRANS64.TRYWAIT P0, [R6+URZ], R3 ;  /* 0x00000003060075a7 */ /* 0x000e26000800017f */
[----:B------:R-:W-:-:S04]  /*9700*/  ISETP.NE.AND P1, PT, R17, 0x5, PT ;  /* 0x000000051100780c */ /* 0x000fc80003f25270 */
[----:B------:R-:W-:Y:S02]  /*9710*/  SEL R2, RZ, 0x1, P1 ;  /* 0x00000001ff027807 */ /* 0x000fe40000800000 */
[----:B------:R-:W-:Y:S02]  /*9720*/  SEL R17, R17, RZ, P1 ;  /* 0x000000ff11117207 */ /* 0x000fe40000800000 */
[----:B------:R-:W-:-:S03]  /*9730*/  LOP3.LUT R8, R5, R2, RZ, 0x3c, !PT ;  /* 0x0000000205087212 */ /* 0x000fc600078e3cff */
[----:B------:R-:W-:Y:S01]  /*9740*/  IMAD R7, R17, 0x8, R0 ;  /* 0x0000000811077824 */ /* 0x000fe200078e0200 */
[----:B------:R-:W-:Y:S01]  /*9750*/  SHF.L.U32 R4, R8, 0x1f, RZ ;  /* 0x0000001f08047819 */ /* 0x000fe200000006ff */
[----:B0-----:R-:W-:Y:S06]  /*9760*/  @!P0 BRA `(.L_x_191) ;  /* 0x0000000400088947 */ /* 0x001fec0003800000 */
.L_x_203:
[----:B------:R-:W1:Y:S01]  /*9770*/  SYNCS.PHASECHK.TRANS64.TRYWAIT P0, [R7+URZ], R4 ;  /* 0x00000004070075a7 */ /* 0x000e62000800017f */
[----:B------:R-:W-:-:S05]  /*9780*/  VIADD R2, R17, 0x1 ;  /* 0x0000000111027836 */ /* 0x000fca0000000000 */
[----:B------:R-:W-:-:S04]  /*9790*/  ISETP.NE.AND P1, PT, R2, 0x5, PT ;  /* 0x000000050200780c */ /* 0x000fc80003f25270 */
[----:B0-----:R-:W-:Y:S02]  /*97a0*/  SEL R3, RZ, 0x1, P1 ;  /* 0x00000001ff037807 */ /* 0x001fe40000800000 */
[----:B------:R-:W-:Y:S02]  /*97b0*/  SEL R9, R2, RZ, P1 ;  /* 0x000000ff02097207 */ /* 0x000fe40000800000 */
[----:B------:R-:W-:-:S03]  /*97c0*/  LOP3.LUT R8, R8, R3, RZ, 0x3c, !PT ;  /* 0x0000000308087212 */ /* 0x000fc600078e3cff */
[----:B------:R-:W-:Y:S01]  /*97d0*/  IMAD R10, R9, 0x8, R0 ;  /* 0x00000008090a7824 */ /* 0x000fe200078e0200 */
[----:B------:R-:W-:Y:S01]  /*97e0*/  SHF.L.U32 R5, R8, 0x1f, RZ ;  /* 0x0000001f08057819 */ /* 0x000fe200000006ff */
[----:B-1----:R-:W-:Y:S06]  /*97f0*/  @!P0 BRA `(.L_x_192) ;  /* 0x0000000000f88947 */ /* 0x002fec0003800000 */
.L_x_204:
[----:B------:R-:W1:Y:S01]  /*9800*/  SYNCS.PHASECHK.TRANS64.TRYWAIT P0, [R10+URZ], R5 ;  /* 0x000000050a0075a7 */ /* 0x000e62000800017f */
[----:B------:R-:W-:-:S05]  /*9810*/  VIADD R2, R9, 0x1 ;  /* 0x0000000109027836 */ /* 0x000fca0000000000 */
[----:B------:R-:W-:-:S04]  /*9820*/  ISETP.NE.AND P1, PT, R2, 0x5, PT ;  /* 0x000000050200780c */ /* 0x000fc80003f25270 */
[----:B------:R-:W-:Y:S02]  /*9830*/  SEL R3, RZ, 0x1, P1 ;  /* 0x00000001ff037807 */ /* 0x000fe40000800000 */
[----:B0-----:R-:W-:Y:S02]  /*9840*/  SEL R7, R2, RZ, P1 ;  /* 0x000000ff02077207 */ /* 0x001fe40000800000 */
[----:B------:R-:W-:-:S03]  /*9850*/  LOP3.LUT R9, R8, R3, RZ, 0x3c, !PT ;  /* 0x0000000308097212 */ /* 0x000fc600078e3cff */
[----:B------:R-:W-:Y:S01]  /*9860*/  IMAD R11, R7, 0x8, R0 ;  /* 0x00000008070b7824 */ /* 0x000fe200078e0200 */
[----:B------:R-:W-:Y:S01]  /*9870*/  SHF.L.U32 R6, R9, 0x1f, RZ ;  /* 0x0000001f09067819 */ /* 0x000fe200000006ff */
[----:B-1----:R-:W-:Y:S06]  /*9880*/  @!P0 BRA `(.L_x_193) ;  /* 0x0000000000e88947 */ /* 0x002fec0003800000 */
.L_x_205:
[----:B------:R-:W1:Y:S01]  /*9890*/  SYNCS.PHASECHK.TRANS64.TRYWAIT P0, [R11+URZ], R6 ;  /* 0x000000060b0075a7 */ /* 0x000e62000800017f */
[----:B------:R-:W-:-:S05]  /*98a0*/  VIADD R2, R7, 0x1 ;  /* 0x0000000107027836 */ /* 0x000fca0000000000 */
[----:B------:R-:W-:-:S04]  /*98b0*/  ISETP.NE.AND P1, PT, R2, 0x5, PT ;  /* 0x000000050200780c */ /* 0x000fc80003f25270 */
[----:B------:R-:W-:Y:S02]  /*98c0*/  SEL R4, RZ, 0x1, P1 ;  /* 0x00000001ff047807 */ /* 0x000fe40000800000 */
[----:B------:R-:W-:Y:S02]  /*98d0*/  SEL R3, R2, RZ, P1 ;  /* 0x000000ff02037207 */ /* 0x000fe40000800000 */
[----:B------:R-:W-:Y:S01]  /*98e0*/  LOP3.LUT R4, R9, R4, RZ, 0x3c, !PT ;  /* 0x0000000409047212 */ /* 0x000fe200078e3cff */
[----:B-1----:R-:W-:Y:S06]  /*98f0*/  @!P0 BRA `(.L_x_194) ;  /* 0x0000000000e08947 */ /* 0x002fec0003800000 */
.L_x_206:
[----:B------:R-:W-:Y:S01]  /*9900*/  IMAD R3, R3, 0x8, R0 ;  /* 0x0000000803037824 */ /* 0x000fe200078e0200 */
[----:B------:R-:W-:-:S07]  /*9910*/  SHF.L.U32 R0, R4, 0x1f, RZ ;  /* 0x0000001f04007819 */ /* 0x000fce00000006ff */
.L_x_195:
[----:B--2---:R2:W3:Y:S02]  /*9920*/  SYNCS.PHASECHK.TRANS64.TRYWAIT P0, [R3+URZ], R0 ;  /* 0x00000000030075a7 */ /* 0x0044e4000800017f */
[----:B---3--:R-:W-:Y:S05]  /*9930*/  @!P0 NANOSLEEP.SYNCS 0x989680 ;  /* 0x009896800000895d */ /* 0x008fea0003900000 */
[----:B------:R-:W3:Y:S02]  /*9940*/  @!P0 SYNCS.PHASECHK.TRANS64 P0, [R3+URZ], R0 ;  /* 0x00000000030085a7 */ /* 0x000ee4000800007f */
[----:B---3--:R-:W-:Y:S05]  /*9950*/  @!P0 BRA `(.L_x_195) ;  /* 0xfffffffc00f08947 */ /* 0x008fea000383ffff */
.L_x_189:
[----:B------:R-:W-:Y:S05]  /*9960*/  BSYNC B0 ;  /* 0x0000000000007941 */ /* 0x000fea0003800000 */
.L_x_188:
[----:B------:R-:W-:Y:S05]  /*9970*/  EXIT ;  /* 0x000000000000794d */ /* 0x000fea0003800000 */
.L_x_21:
[----:B-1----:R-:W-:-:S04]  /*9980*/  IMAD.U32 R13, RZ, RZ, UR6 ;  /* 0x00000006ff0d7e24 */ /* 0x002fc8000f8e00ff */
[----:B------:R1:W4:Y:S03]  /*9990*/  SYNCS.PHASECHK.TRANS64.TRYWAIT P0, [R13+URZ], R12 ;  /* 0x0000000c0d0075a7 */ /* 0x000326000800017f */
[----:B----4-:R-:W-:Y:S05]  /*99a0*/  @!P0 NANOSLEEP.SYNCS 0x989680 ;  /* 0x009896800000895d */ /* 0x010fea0003900000 */
[----:B------:R-:W4:Y:S02]  /*99b0*/  @!P0 SYNCS.PHASECHK.TRANS64 P0, [R13+URZ], R12 ;  /* 0x0000000c0d0085a7 */ /* 0x000f24000800007f */
[----:B----4-:R-:W-:Y:S05]  /*99c0*/  @!P0 BRA `(.L_x_21) ;  /* 0xfffffffc00ec8947 */ /* 0x010fea000383ffff */
[----:B------:R-:W-:Y:S05]  /*99d0*/  BRA `(.L_x_20) ;  /* 0xffffff7c00907947 */ /* 0x000fea000383ffff */
.L_x_27:
[----:B-1----:R-:W-:-:S04]  /*99e0*/  IMAD.U32 R15, RZ, RZ, UR13 ;  /* 0x0000000dff0f7e24 */ /* 0x002fc8000f8e00ff */
[----:B------:R1:W4:Y:S03]  /*99f0*/  SYNCS.PHASECHK.TRANS64.TRYWAIT P0, [R15+URZ], R14 ;  /* 0x0000000e0f0075a7 */ /* 0x000326000800017f */
[----:B----4-:R-:W-:Y:S05]  /*9a00*/  @!P0 NANOSLEEP.SYNCS 0x989680 ;  /* 0x009896800000895d */ /* 0x010fea0003900000 */
[----:B------:R-:W4:Y:S02]  /*9a10*/  @!P0 SYNCS.PHASECHK.TRANS64 P0, [R15+URZ], R14 ;  /* 0x0000000e0f0085a7 */ /* 0x000f24000800007f */
[----:B----4-:R-:W-:Y:S05]  /*9a20*/  @!P0 BRA `(.L_x_27) ;  /* 0xfffffffc00ec8947 */ /* 0x010fea000383ffff */
[----:B------:R-:W-:Y:S05]  /*9a30*/  BRA `(.L_x_26) ;  /* 0xffffff8800447947 */ /* 0x000fea000383ffff */
.L_x_176:
[----:B------:R-:W-:Y:S01]  /*9a40*/  BSSY B1, `(.L_x_196) ;  /* 0x0000006000017945 */ /* 0x000fe20003800000 */
[----:B------:R-:W-:-:S07]  /*9a50*/  IMAD.MOV.U32 R7, RZ, RZ, -0x1 ;  /* 0xffffffffff077424 */ /* 0x000fce00078e00ff */
[----:B------:R-:W-:Y:S05]  /*9a60*/  WARPSYNC.COLLECTIVE R7, `(.L_x_197) ;  /* 0x00000000070c7348 */ /* 0x000fea0003c00000 */
[----:B------:R-:W-:Y:S02]  /*9a70*/  ELECT P0, UR62, PT ;  /* 0x00000000003e782f */ /* 0x000fe40003800000 */
[----:B------:R-:W-:Y:S01]  /*9a80*/  MOV R7, UR62 ;  /* 0x0000003e00077c02 */ /* 0x000fe20008000f00 */
[----:B------:R-:W-:Y:S10]  /*9a90*/  ENDCOLLECTIVE ;  /* 0x000000000000791b */ /* 0x000ff40003800000 */
.L_x_197:
[----:B------:R-:W-:Y:S05]  /*9aa0*/  BSYNC B1 ;  /* 0x0000000000017941 */ /* 0x000fea0003800000 */
.L_x_196:
[----:B------:R-:W-:Y:S05]  /*9ab0*/  BRA `(.L_x_198) ;  /* 0xfffffff0001c7947 */ /* 0x000fea000383ffff */
.L_x_179:
[----:B0-----:R0:W1:Y:S02]  /*9ac0*/  SYNCS.PHASECHK.TRANS64.TRYWAIT P0, [R21+URZ+0x28], R8 ;  /* 0x00002808150075a7 */ /* 0x001064000800017f */
[----:B-1----:R-:W-:Y:S05]  /*9ad0*/  @!P0 NANOSLEEP.SYNCS 0x989680 ;  /* 0x009896800000895d */ /* 0x002fea0003900000 */
[----:B------:R-:W1:Y:S02]  /*9ae0*/  @!P0 SYNCS.PHASECHK.TRANS64 P0, [R21+URZ+0x28], R8 ;  /* 0x00002808150085a7 */ /* 0x000e64000800007f */
[----:B-1----:R-:W-:Y:S05]  /*9af0*/  @!P0 BRA `(.L_x_179) ;  /* 0xfffffffc00f08947 */ /* 0x002fea000383ffff */
[----:B------:R-:W-:Y:S05]  /*9b00*/  BRA `(.L_x_199) ;  /* 0xfffffff000547947 */ /* 0x000fea000383ffff */
.L_x_187:
[----:B------:R-:W-:Y:S01]  /*9b10*/  BSSY B0, `(.L_x_200) ;  /* 0x0000006000007945 */ /* 0x000fe20003800000 */
[----:B------:R-:W-:-:S07]  /*9b20*/  IMAD.MOV.U32 R7, RZ, RZ, -0x1 ;  /* 0xffffffffff077424 */ /* 0x000fce00078e00ff */
[----:B------:R-:W-:Y:S05]  /*9b30*/  WARPSYNC.COLLECTIVE R7, `(.L_x_201) ;  /* 0x00000000070c7348 */ /* 0x000fea0003c00000 */
[----:B------:R-:W-:Y:S02]  /*9b40*/  ELECT P0, UR62, PT ;  /* 0x00000000003e782f */ /* 0x000fe40003800000 */
[----:B------:R-:W-:Y:S01]  /*9b50*/  MOV R7, UR62 ;  /* 0x0000003e00077c02 */ /* 0x000fe20008000f00 */
[----:B------:R-:W-:Y:S10]  /*9b60*/  ENDCOLLECTIVE ;  /* 0x000000000000791b */ /* 0x000ff40003800000 */
.L_x_201:
[----:B------:R-:W-:Y:S05]  /*9b70*/  BSYNC B0 ;  /* 0x0000000000007941 */ /* 0x000fea0003800000 */
.L_x_200:
[----:B------:R-:W-:Y:S05]  /*9b80*/  BRA `(.L_x_202) ;  /* 0xfffffff800a47947 */ /* 0x000fea000383ffff */
.L_x_191:
[----:B0-----:R0:W1:Y:S02]  /*9b90*/  SYNCS.PHASECHK.TRANS64.TRYWAIT P0, [R6+URZ], R3 ;  /* 0x00000003060075a7 */ /* 0x001064000800017f */
[----:B-1----:R-:W-:Y:S05]  /*9ba0*/  @!P0 NANOSLEEP.SYNCS 0x989680 ;  /* 0x009896800000895d */ /* 0x002fea0003900000 */
[----:B------:R-:W1:Y:S02]  /*9bb0*/  @!P0 SYNCS.PHASECHK.TRANS64 P0, [R6+URZ], R3 ;  /* 0x00000003060085a7 */ /* 0x000e64000800007f */
[----:B-1----:R-:W-:Y:S05]  /*9bc0*/  @!P0 BRA `(.L_x_191) ;  /* 0xfffffffc00f08947 */ /* 0x002fea000383ffff */
[----:B------:R-:W-:Y:S05]  /*9bd0*/  BRA `(.L_x_203) ;  /* 0xfffffff800e47947 */ /* 0x000fea000383ffff */
.L_x_192:
[----:B0-----:R0:W1:Y:S02]  /*9be0*/  SYNCS.PHASECHK.TRANS64.TRYWAIT P0, [R7+URZ], R4 ;  /* 0x00000004070075a7 */ /* 0x001064000800017f */
[----:B-1----:R-:W-:Y:S05]  /*9bf0*/  @!P0 NANOSLEEP.SYNCS 0x989680 ;  /* 0x009896800000895d */ /* 0x002fea0003900000 */
[----:B------:R-:W1:Y:S02]  /*9c00*/  @!P0 SYNCS.PHASECHK.TRANS64 P0, [R7+URZ], R4 ;  /* 0x00000004070085a7 */ /* 0x000e64000800007f */
[----:B-1----:R-:W-:Y:S05]  /*9c10*/  @!P0 BRA `(.L_x_192) ;  /* 0xfffffffc00f08947 */ /* 0x002fea000383ffff */
[----:B------:R-:W-:Y:S05]  /*9c20*/  BRA `(.L_x_204) ;  /* 0xfffffff800f47947 */ /* 0x000fea000383ffff */
.L_x_193:
[----:B0-----:R0:W1:Y:S02]  /*9c30*/  SYNCS.PHASECHK.TRANS64.TRYWAIT P0, [R10+URZ], R5 ;  /* 0x000000050a0075a7 */ /* 0x001064000800017f */
[----:B-1----:R-:W-:Y:S05]  /*9c40*/  @!P0 NANOSLEEP.SYNCS 0x989680 ;  /* 0x009896800000895d */ /* 0x002fea0003900000 */
[----:B------:R-:W1:Y:S02]  /*9c50*/  @!P0 SYNCS.PHASECHK.TRANS64 P0, [R10+URZ], R5 ;  /* 0x000000050a0085a7 */ /* 0x000e64000800007f */
[----:B-1----:R-:W-:Y:S05]  /*9c60*/  @!P0 BRA `(.L_x_193) ;  /* 0xfffffffc00f08947 */ /* 0x002fea000383ffff */
[----:B------:R-:W-:Y:S05]  /*9c70*/  BRA `(.L_x_205) ;  /* 0xfffffffc00047947 */ /* 0x000fea000383ffff */
.L_x_194:
[----:B-1----:R1:W2:Y:S02]  /*9c80*/  SYNCS.PHASECHK.TRANS64.TRYWAIT P0, [R11+URZ], R6 ;  /* 0x000000060b0075a7 */ /* 0x0022a4000800017f */
[----:B--2---:R-:W-:Y:S05]  /*9c90*/  @!P0 NANOSLEEP.SYNCS 0x989680 ;  /* 0x009896800000895d */ /* 0x004fea0003900000 */
[----:B------:R-:W2:Y:S02]  /*9ca0*/  @!P0 SYNCS.PHASECHK.TRANS64 P0, [R11+URZ], R6 ;  /* 0x000000060b0085a7 */ /* 0x000ea4000800007f */
[----:B--2---:R-:W-:Y:S05]  /*9cb0*/  @!P0 BRA `(.L_x_194) ;  /* 0xfffffffc00f08947 */ /* 0x004fea000383ffff */
[----:B------:R-:W-:Y:S05]  /*9cc0*/  BRA `(.L_x_206) ;  /* 0xfffffffc000c7947 */ /* 0x000fea000383ffff */
.L_x_207:
[----:B------:R-:W-:-:S00]  /*9cd0*/  BRA `(.L_x_207) ;  /* 0xfffffffc00fc7947 */ /* 0x000fc0000383ffff */
[----:B------:R-:W-:-:S00]  /*9ce0*/  NOP ;  /* 0x0000000000007918 */ /* 0x000fc00000000000 */
        /* <DEDUP_REMOVED lines=9> */
.L_x_208:


//--------------------- .nv.shared._ZN7cutlass13device_kernelINS_4gemm6kernel13GemmUniversalIN4cute5tupleIJiiiiEEENS1_10collective13CollectiveMmaINS1_37MainloopSm90TmaGmmaWarpSpecializedFP8ILi5ENS5_IJNS4_1CILi8EEENSA_ILi1EEESC_EEENS1_35KernelTmaWarpSpecializedCooperativeEEENS5_IJNSA_ILi256EEENSA_ILi64EEENSA_ILi128EEEEEENS_12float_e5m2_tENS5_IJlSC_lEEESK_SL_NS4_8TiledMMAINS4_8MMA_AtomIJNS4_4SM904GMMA30MMA_64x64x32_F32E5M2E5M2_SS_TNILNSP_7ScaleInE1ELSR_1EEEEEENS4_6LayoutINS5_IJNSA_ILi2EEESC_SC_EEENS5_IJSC_NSA_ILi0EEESX_EEEEENS5_IJNS4_10UnderscoreES10_S10_EEEEENS4_13SM90_TMA_LOADENS4_14ComposedLayoutINS4_7SwizzleILi3ELi4ELi3EEENS4_18smem_ptr_flag_bitsILi8EEENSU_INS5_IJSB_SI_EEENS5_IJSI_SC_EEEEEEEvNS4_8identityENS4_23SM90_TMA_LOAD_MULTICASTES1C_vS1D_EENS_8epilogue10collective6detail29Sm90TmaWarpSpecializedAdapterINS1H_15DefaultEpilogueISK_SL_SL_NS1G_6thread17LinearCombinationISK_Li1EffLNS1L_9ScaleType4KindE0ELNS_15FloatRoundStyleE2ESK_EENS1_15EpilogueDefaultEEEEEvvEEEEvNT_6ParamsE --------------------------
	.section	.nv.shared._ZN7cutlass13device_kernelINS_4gemm6kernel13GemmUniversalIN4cute5tupleIJiiiiEEENS1_10collective13CollectiveMmaINS1_37MainloopSm90TmaGmmaWarpSpecializedFP8ILi5ENS5_IJNS4_1CILi8EEENSA_ILi1EEESC_EEENS1_35KernelTmaWarpSpecializedCooperativeEEENS5_IJNSA_ILi256EEENSA_ILi64EEENSA_ILi128EEEEEENS_12float_e5m2_tENS5_IJlSC_lEEESK_SL_NS4_8TiledMMAINS4_8MMA_AtomIJNS4_4SM904GMMA30MMA_64x64x32_F32E5M2E5M2_SS_TNILNSP_7ScaleInE1ELSR_1EEEEEENS4_6LayoutINS5_IJNSA_ILi2EEESC_SC_EEENS5_IJSC_NSA_ILi0EEESX_EEEEENS5_IJNS4_10UnderscoreES10_S10_EEEEENS4_13SM90_TMA_LOADENS4_14ComposedLayoutINS4_7SwizzleILi3ELi4ELi3EEENS4_18smem_ptr_flag_bitsILi8EEENSU_INS5_IJSB_SI_EEENS5_IJSI_SC_EEEEEEEvNS4_8identityENS4_23SM90_TMA_LOAD_MULTICASTES1C_vS1D_EENS_8epilogue10collective6detail29Sm90TmaWarpSpecializedAdapterINS1H_15DefaultEpilogueISK_SL_SL_NS1G_6thread17LinearCombinationISK_Li1EffLNS1L_9ScaleType4KindE0ELNS_15FloatRoundStyleE2ESK_EENS1_15EpilogueDefaultEEEEEvvEEEEvNT_6ParamsE,"aw",@nobits
	.sectionflags	@""
	.align	16
	.zero		1024


//--------------------- .nv.shared.reserved.0     --------------------------
	.section	.nv.shared.reserved.0,"aw",@nobits
	.weak		__nv_reservedSMEM_offset_0_alias
	.size		__nv_reservedSMEM_offset_0_alias, 0, 0
	.other		__nv_reservedSMEM_offset_0_alias,@"STO_CUDA_RESERVED_SHARED STV_DEFAULT"
__nv_reservedSMEM_offset_0_alias:
	.zero		0


//--------------------- .nv.global                --------------------------
	.section	.nv.global,"aw",@nobits
.nv.global:
	.type		_ZN40_INTERNAL_33105b19_4_k_cu_73a7f9a0_184144cute1_E,@object
	.size		_ZN40_INTERNAL_33105b19_4_k_cu_73a7f9a0_184144cute1_E,(_ZN40_INTERNAL_33105b19_4_k_cu_73a7f9a0_184144cuda3std3__45__cpo6cbeginE - _ZN40_INTERNAL_33105b19_4_k_cu_73a7f9a0_184144cute1_E)
_ZN40_INTERNAL_33105b19_4_k_cu_73a7f9a0_184144cute1_E:
	.zero		1
	.type		_ZN40_INTERNAL_33105b19_4_k_cu_73a7f9a0_184144cuda3std3__45__cpo6cbeginE,@object
	.size		_ZN40_INTERNAL_33105b19_4_k_cu_73a7f9a0_184144cuda3std3__45__cpo6cbeginE,(_ZN40_INTERNAL_33105b19_4_k_cu_73a7f9a0_184144cuda3std3__48in_placeE - _ZN40_INTERNAL_33105b19_4_k_cu_73a7f9a0_184144cuda3std3__45__cpo6cbeginE)
_ZN40_INTERNAL_33105b19_4_k_cu_73a7f9a0_184144cuda3std3__45__cpo6cbeginE:
	.zero		1
	.type		_ZN40_INTERNAL_33105b19_4_k_cu_73a7f9a0_184144cuda3std3__48in_placeE,@object
	.size		_ZN40_INTERNAL_33105b19_4_k_cu_73a7f9a0_184144cuda3std3__48in_placeE,(_ZN40_INTERNAL_33105b19_4_k_cu_73a7f9a0_184144cuda3std6ranges3__45__cpo9iter_moveE - _ZN40_INTERNAL_33105b19_4_k_cu_73a7f9a0_184144cuda3std3__48in_placeE)
_ZN40_INTERNAL_33105b19_4_k_cu_73a7f9a0_184144cuda3std3__48in_placeE:
	.zero		1
	.type		_ZN40_INTERNAL_33105b19_4_k_cu_73a7f9a0_184144cuda3std6ranges3__45__cpo9iter_moveE,@object
	.size		_ZN40_INTERNAL_33105b19_4_k_cu_73a7f9a0_184144cuda3std6ranges3__45__cpo9iter_moveE,(_ZN40_INTERNAL_33105b19_4_k_cu_73a7f9a0_184144cuda3std3__45__cpo5beginE - _ZN40_INTERNAL_33105b19_4_k_cu_73a7f9a0_184144cuda3std6ranges3__45__cpo9iter_moveE)
_ZN40_INTERNAL_33105b19_4_k_cu_73a7f9a0_184144cuda3std6ranges3__45__cpo9iter_moveE:
	.zero		1
	.type		_ZN40_INTERNAL_33105b19_4_k_cu_73a7f9a0_184144cuda3std3__45__cpo5beginE,@object
	.size		_ZN40_INTERNAL_33105b19_4_k_cu_73a7f9a0_184144cuda3std3__45__cpo5beginE,(_ZN40_INTERNAL_33105b19_4_k_cu_73a7f9a0_184144cuda3std3__442_GLOBAL__N__33105b19_4_k_cu_73a7f9a0_184146ignoreE - _ZN40_INTERNAL_33105b19_4_k_cu_73a7f9a0_184144cuda3std3__45__cpo5beginE)
_ZN40_INTERNAL_33105b19_4_k_cu_73a7f9a0_184144cuda3std3__45__cpo5beginE:
	.zero		1
	.type		_ZN40_INTERNAL_33105b19_4_k_cu_73a7f9a0_184144cuda3std3__442_GLOBAL__N__33105b19_4_k_cu_73a7f9a0_184146ignoreE,@object
	.size		_ZN40_INTERNAL_33105b19_4_k_cu_73a7f9a0_184144cuda3std3__442_GLOBAL__N__33105b19_4_k_cu_73a7f9a0_184146ignoreE,(_ZN40_INTERNAL_33105b19_4_k_cu_73a7f9a0_184144cute7productE - _ZN40_INTERNAL_33105b19_4_k_cu_73a7f9a0_184144cuda3std3__442_GLOBAL__N__33105b19_4_k_cu_73a7f9a0_184146ignoreE)
_ZN40_INTERNAL_33105b19_4_k_cu_73a7f9a0_184144cuda3std3__442_GLOBAL__N__33105b19_4_k_cu_73a7f9a0_184146ignoreE:
	.zero		1
	.type		_ZN40_INTERNAL_33105b19_4_k_cu_73a7f9a0_184144cute7productE,@object
	.size		_ZN40_INTERNAL_33105b19_4_k_cu_73a7f9a0_184144cute7productE,(_ZN40_INTERNAL_33105b19_4_k_cu_73a7f9a0_184144cuda3std3__45__cpo3endE - _ZN40_INTERNAL_33105b19_4_k_cu_73a7f9a0_184144cute7productE)
_ZN40_INTERNAL_33105b19_4_k_cu_73a7f9a0_184144cute7productE:
	.zero		1
	.type		_ZN40_INTERNAL_33105b19_4_k_cu_73a7f9a0_184144cuda3std3__45__cpo3endE,@object
	.size		_ZN40_INTERNAL_33105b19_4_k_cu_73a7f9a0_184144cuda3std3__45__cpo3endE,(_ZN40_INTERNAL_33105b19_4_k_cu_73a7f9a0_184144cuda3std3__419piecewise_constructE - _ZN40_INTERNAL_33105b19_4_k_cu_73a7f9a0_184144cuda3std3__45__cpo3endE)
_ZN40_INTERNAL_33105b19_4_k_cu_73a7f9a0_184144cuda3std3__45__cpo3endE:
	.zero		1
	.type		_ZN40_INTERNAL_33105b19_4_k_cu_73a7f9a0_184144cuda3std3__419piecewise_constructE,@object
	.size		_ZN40_INTERNAL_33105b19_4_k_cu_73a7f9a0_184144cuda3std3__419piecewise_constructE,(_ZN40_INTERNAL_33105b19_4_k_cu_73a7f9a0_184144cuda3std3__45__cpo4cendE - _ZN40_INTERNAL_33105b19_4_k_cu_73a7f9a0_184144cuda3std3__419piecewise_constructE)
_ZN40_INTERNAL_33105b19_4_k_cu_73a7f9a0_184144cuda3std3__419piecewise_constructE:
	.zero		1
	.type		_ZN40_INTERNAL_33105b19_4_k_cu_73a7f9a0_184144cuda3std3__45__cpo4cendE,@object
	.size		_ZN40_INTERNAL_33105b19_4_k_cu_73a7f9a0_184144cuda3std3__45__cpo4cendE,(_ZN40_INTERNAL_33105b19_4_k_cu_73a7f9a0_184144cuda3std6ranges3__45__cpo4swapE - _ZN40_INTERNAL_33105b19_4_k_cu_73a7f9a0_184144cuda3std3__45__cpo4cendE)
_ZN40_INTERNAL_33105b19_4_k_cu_73a7f9a0_184144cuda3std3__45__cpo4cendE:
	.zero		1
	.type		_ZN40_INTERNAL_33105b19_4_k_cu_73a7f9a0_184144cuda3std6ranges3__45__cpo4swapE,@object
	.size		_ZN40_INTERNAL_33105b19_4_k_cu_73a7f9a0_184144cuda3std6ranges3__45__cpo4swapE,(.L_7 - _ZN40_INTERNAL_33105b19_4_k_cu_73a7f9a0_184144cuda3std6ranges3__45__cpo4swapE)
_ZN40_INTERNAL_33105b19_4_k_cu_73a7f9a0_184144cuda3std6ranges3__45__cpo4swapE:
	.zero		1
.L_7:


//--------------------- .nv.constant0._ZN7cutlass13device_kernelINS_4gemm6kernel13GemmUniversalIN4cute5tupleIJiiiiEEENS1_10collective13CollectiveMmaINS1_37MainloopSm90TmaGmmaWarpSpecializedFP8ILi5ENS5_IJNS4_1CILi8EEENSA_ILi1EEESC_EEENS1_35KernelTmaWarpSpecializedCooperativeEEENS5_IJNSA_ILi256EEENSA_ILi64EEENSA_ILi128EEEEEENS_12float_e5m2_tENS5_IJlSC_lEEESK_SL_NS4_8TiledMMAINS4_8MMA_AtomIJNS4_4SM904GMMA30MMA_64x64x32_F32E5M2E5M2_SS_TNILNSP_7ScaleInE1ELSR_1EEEEEENS4_6LayoutINS5_IJNSA_ILi2EEESC_SC_EEENS5_IJSC_NSA_ILi0EEESX_EEEEENS5_IJNS4_10UnderscoreES10_S10_EEEEENS4_13SM90_TMA_LOADENS4_14ComposedLayoutINS4_7SwizzleILi3ELi4ELi3EEENS4_18smem_ptr_flag_bitsILi8EEENSU_INS5_IJSB_SI_EEENS5_IJSI_SC_EEEEEEEvNS4_8identityENS4_23SM90_TMA_LOAD_MULTICASTES1C_vS1D_EENS_8epilogue10collective6detail29Sm90TmaWarpSpecializedAdapterINS1H_15DefaultEpilogueISK_SL_SL_NS1G_6thread17LinearCombinationISK_Li1EffLNS1L_9ScaleType4KindE0ELNS_15FloatRoundStyleE2ESK_EENS1_15EpilogueDefaultEEEEEvvEEEEvNT_6ParamsE --------------------------
	.section	.nv.constant0._ZN7cutlass13device_kernelINS_4gemm6kernel13GemmUniversalIN4cute5tupleIJiiiiEEENS1_10collective13CollectiveMmaINS1_37MainloopSm90TmaGmmaWarpSpecializedFP8ILi5ENS5_IJNS4_1CILi8EEENSA_ILi1EEESC_EEENS1_35KernelTmaWarpSpecializedCooperativeEEENS5_IJNSA_ILi256EEENSA_ILi64EEENSA_ILi128EEEEEENS_12float_e5m2_tENS5_IJlSC_lEEESK_SL_NS4_8TiledMMAINS4_8MMA_AtomIJNS4_4SM904GMMA30MMA_64x64x32_F32E5M2E5M2_SS_TNILNSP_7ScaleInE1ELSR_1EEEEEENS4_6LayoutINS5_IJNSA_ILi2EEESC_SC_EEENS5_IJSC_NSA_ILi0EEESX_EEEEENS5_IJNS4_10UnderscoreES10_S10_EEEEENS4_13SM90_TMA_LOADENS4_14ComposedLayoutINS4_7SwizzleILi3ELi4ELi3EEENS4_18smem_ptr_flag_bitsILi8EEENSU_INS5_IJSB_SI_EEENS5_IJSI_SC_EEEEEEEvNS4_8identityENS4_23SM90_TMA_LOAD_MULTICASTES1C_vS1D_EENS_8epilogue10collective6detail29Sm90TmaWarpSpecializedAdapterINS1H_15DefaultEpilogueISK_SL_SL_NS1G_6thread17LinearCombinationISK_Li1EffLNS1L_9ScaleType4KindE0ELNS_15FloatRoundStyleE2ESK_EENS1_15EpilogueDefaultEEEEEvvEEEEvNT_6ParamsE,"a",@progbits
	.sectionflags	@""
	.align	4
.nv.constant0._ZN7cutlass13device_kernelINS_4gemm6kernel13GemmUniversalIN4cute5tupleIJiiiiEEENS1_10collective13CollectiveMmaINS1_37MainloopSm90TmaGmmaWarpSpecializedFP8ILi5ENS5_IJNS4_1CILi8EEENSA_ILi1EEESC_EEENS1_35KernelTmaWarpSpecializedCooperativeEEENS5_IJNSA_ILi256EEENSA_ILi64EEENSA_ILi128EEEEEENS_12float_e5m2_tENS5_IJlSC_lEEESK_SL_NS4_8TiledMMAINS4_8MMA_AtomIJNS4_4SM904GMMA30MMA_64x64x32_F32E5M2E5M2_SS_TNILNSP_7ScaleInE1ELSR_1EEEEEENS4_6LayoutINS5_IJNSA_ILi2EEESC_SC_EEENS5_IJSC_NSA_ILi0EEESX_EEEEENS5_IJNS4_10UnderscoreES10_S10_EEEEENS4_13SM90_TMA_LOADENS4_14ComposedLayoutINS4_7SwizzleILi3ELi4ELi3EEENS4_18smem_ptr_flag_bitsILi8EEENSU_INS5_IJSB_SI_EEENS5_IJSI_SC_EEEEEEEvNS4_8identityENS4_23SM90_TMA_LOAD_MULTICASTES1C_vS1D_EENS_8epilogue10collective6detail29Sm90TmaWarpSpecializedAdapterINS1H_15DefaultEpilogueISK_SL_SL_NS1G_6thread17LinearCombinationISK_Li1EffLNS1L_9ScaleType4KindE0ELNS_15FloatRoundStyleE2ESK_EENS1_15EpilogueDefaultEEEEEvvEEEEvNT_6ParamsE:
	.zero		1664


//--------------------- SYMBOLS --------------------------

	.type		.nv.reservedSmem.offset0,@object
	.size		.nv.reservedSmem.offset0,0x4
